def attn_fwd(
    Q,
    K,
    V,
    Out,
    Lse,
    sm_scale,
    stride_qz,
    stride_qh,
    stride_qm,
    stride_qk,
    stride_kz,
    stride_kh,
    stride_kn,
    stride_kk,
    stride_vz,
    stride_vh,
    stride_vn,
    stride_vk,
    stride_oz,
    stride_oh,
    stride_om,
    stride_ok,
    seqlen_q,
    seqlen_k,
    BLOCK_M: tl.constexpr,
    BLOCK_N: tl.constexpr,
    HEAD_DIM: tl.constexpr,
    CAUSAL: tl.constexpr,
):
    start_m = tl.program_id(0)
    off_hz = tl.program_id(1)
    q_off = off_hz * stride_qh
    k_off = off_hz * stride_kh
    v_off = off_hz * stride_vh
    offs_m = start_m * BLOCK_M + tl.arange(0, BLOCK_M)
    offs_d = tl.arange(0, HEAD_DIM)
    offs_n = tl.arange(0, BLOCK_N)
    q_ptrs = Q + q_off + offs_m[:, None] * stride_qm + offs_d[None, :] * stride_qk
    k_ptrs = K + k_off + offs_d[:, None] * stride_kk + offs_n[None, :] * stride_kn
    v_ptrs = V + v_off + offs_n[:, None] * stride_vn + offs_d[None, :] * stride_vk
    m_i = tl.full([BLOCK_M], float("-inf"), dtype=tl.float32)
    l_i = tl.zeros([BLOCK_M], dtype=tl.float32) + 1.0
    acc = tl.zeros([BLOCK_M, HEAD_DIM], dtype=tl.float32)
    q = tl.load(q_ptrs)
    acc, l_i, m_i = _attn_fwd_inner(
        acc,
        l_i,
        m_i,
        q,
        k_ptrs,
        v_ptrs,
        sm_scale,
        stride_kn,
        stride_vn,
        start_m,
        seqlen_k,
        BLOCK_M,
        BLOCK_N,
        HEAD_DIM,
        CAUSAL,
    )
    acc = acc / l_i[:, None]
    lse = m_i + tl.math.log2(l_i) / 1.4426950408889634
    o_ptrs = (
        Out
        + off_hz * stride_oh
        + offs_m[:, None] * stride_om
        + offs_d[None, :] * stride_ok
    )
    tl.store(o_ptrs, acc.to(Out.dtype.element_ty))
    tl.store(Lse + off_hz * seqlen_q + offs_m, lse)

# config = {"BLOCK_M": 64, "BLOCK_N": 32, "HEAD_DIM": 128, "arch": "sm_100", "causal": true, "dtype": "fp16", "num_stages": 2, "num_warps": 8}
# arch = sm_100


// ===== COMPILED SASS (sm_100a) =====

	.target	sm_100a

	.elftype	@"ET_EXEC"


//--------------------- .note.nv.tkinfo           --------------------------
	.section	.note.nv.tkinfo,"",@"SHT_NOTE"
	.sectionflags	@"SHF_NOTE_NV_TKINFO"
	.tkinfo
        /*0018*/ 	.word	0x00000081
        /*0030*/ 	.string	""
        /*0030*/ 	.string	"ptxas-blackwell"
        /*0030*/ 	.string	"Cuda compilation tools, release 12.9, V12.9.86"
        /*0030*/ 	.string	"Build cuda_12.9.r12.9/compiler.36037853_0"
        /*0030*/ 	.string	"-v  -suppress-debug-info  -lineinfo  -arch sm_100a "



//--------------------- .note.nv.cuver            --------------------------
	.section	.note.nv.cuver,"",@"SHT_NOTE"
	.sectionflags	@"SHF_NOTE_NV_CUVER"
        /*0018*/ 	.short	0x0001
        /*001a*/ 	.short	0x0064
        /*001c*/ 	.short	0x0001
        /*001e*/ 	.short	0x0000
        /*0020*/ 	.short	0x0001
        /*0022*/ 	.short	0x0000


//--------------------- .nv.info                  --------------------------
	.section	.nv.info,"",@"SHT_CUDA_INFO"
	.align	4


	//----- nvinfo : EIATTR_REGCOUNT
	.align		4
        /*0000*/ 	.byte	0x04, 0x2f
        /*0002*/ 	.short	(.L_5 - .L_4)
	.align		4
.L_4:
        /*0004*/ 	.word	index@(attn_fwd)
        /*0008*/ 	.word	0x00000080


	//----- nvinfo : EIATTR_FRAME_SIZE
	.align		4
.L_5:
        /*000c*/ 	.byte	0x04, 0x11
        /*000e*/ 	.short	(.L_7 - .L_6)
	.align		4
.L_6:
        /*0010*/ 	.word	index@($__internal_2_$__cuda_sm10x_tcgen05_guardrail_trap_unallocated_columns_being_dealloced)
        /*0014*/ 	.word	0x00000000


	//----- nvinfo : EIATTR_FRAME_SIZE
	.align		4
.L_7:
        /*0018*/ 	.byte	0x04, 0x11
        /*001a*/ 	.short	(.L_9 - .L_8)
	.align		4
.L_8:
        /*001c*/ 	.word	index@($__internal_1_$__cuda_sm10x_tcgen05_guardrail_trap_phase_invalid_during_alloc)
        /*0020*/ 	.word	0x00000000


	//----- nvinfo : EIATTR_FRAME_SIZE
	.align		4
.L_9:
        /*0024*/ 	.byte	0x04, 0x11
        /*0026*/ 	.short	(.L_11 - .L_10)
	.align		4
.L_10:
        /*0028*/ 	.word	index@($__internal_0_$__cuda_sm10x_tcgen05_guardrail_trap_col_being_dealloced_not_returned_by_alloc)
        /*002c*/ 	.word	0x00000000


	//----- nvinfo : EIATTR_FRAME_SIZE
	.align		4
.L_11:
        /*0030*/ 	.byte	0x04, 0x11
        /*0032*/ 	.short	(.L_13 - .L_12)
	.align		4
.L_12:
        /*0034*/ 	.word	index@(attn_fwd)
        /*0038*/ 	.word	0x00000000


	//----- nvinfo : EIATTR_MIN_STACK_SIZE
	.align		4
.L_13:
        /*003c*/ 	.byte	0x04, 0x12
        /*003e*/ 	.short	(.L_15 - .L_14)
	.align		4
.L_14:
        /*0040*/ 	.word	index@(attn_fwd)
        /*0044*/ 	.word	0x00000000
.L_15:


//--------------------- .nv.info.attn_fwd         --------------------------
	.section	.nv.info.attn_fwd,"",@"SHT_CUDA_INFO"
	.sectionflags	@""
	.align	4


	//----- nvinfo : EIATTR_CUDA_API_VERSION
	.align		4
        /*0000*/ 	.byte	0x04, 0x37
        /*0002*/ 	.short	(.L_17 - .L_16)
.L_16:
        /*0004*/ 	.word	0x00000081


	//----- nvinfo : EIATTR_KPARAM_INFO
	.align		4
.L_17:
        /*0008*/ 	.byte	0x04, 0x17
        /*000a*/ 	.short	(.L_19 - .L_18)
.L_18:
        /*000c*/ 	.word	0x00000000
        /*0010*/ 	.short	0x0019
        /*0012*/ 	.short	0x0080
        /*0014*/ 	.byte	0x00, 0xf4, 0x21, 0x00


	//----- nvinfo : EIATTR_KPARAM_INFO
	.align		4
.L_19:
        /*0018*/ 	.byte	0x04, 0x17
        /*001a*/ 	.short	(.L_21 - .L_20)
.L_20:
        /*001c*/ 	.word	0x00000000
        /*0020*/ 	.short	0x0018
        /*0022*/ 	.short	0x0078
        /*0024*/ 	.byte	0x00, 0xf4, 0x21, 0x00


	//----- nvinfo : EIATTR_KPARAM_INFO
	.align		4
.L_21:
        /*0028*/ 	.byte	0x04, 0x17
        /*002a*/ 	.short	(.L_23 - .L_22)
.L_22:
        /*002c*/ 	.word	0x00000000
        /*0030*/ 	.short	0x0017
        /*0032*/ 	.short	0x0070
        /*0034*/ 	.byte	0x00, 0xf0, 0x11, 0x00


	//----- nvinfo : EIATTR_KPARAM_INFO
	.align		4
.L_23:
        /*0038*/ 	.byte	0x04, 0x17
        /*003a*/ 	.short	(.L_25 - .L_24)
.L_24:
        /*003c*/ 	.word	0x00000000
        /*0040*/ 	.short	0x0016
        /*0042*/ 	.short	0x006c
        /*0044*/ 	.byte	0x00, 0xf0, 0x11, 0x00


	//----- nvinfo : EIATTR_KPARAM_INFO
	.align		4
.L_25:
        /*0048*/ 	.byte	0x04, 0x17
        /*004a*/ 	.short	(.L_27 - .L_26)
.L_26:
        /*004c*/ 	.word	0x00000000
        /*0050*/ 	.short	0x0015
        /*0052*/ 	.short	0x0068
        /*0054*/ 	.byte	0x00, 0xf0, 0x11, 0x00


	//----- nvinfo : EIATTR_KPARAM_INFO
	.align		4
.L_27:
        /*0058*/ 	.byte	0x04, 0x17
        /*005a*/ 	.short	(.L_29 - .L_28)
.L_28:
        /*005c*/ 	.word	0x00000000
        /*0060*/ 	.short	0x0014
        /*0062*/ 	.short	0x0064
        /*0064*/ 	.byte	0x00, 0xf0, 0x11, 0x00


	//----- nvinfo : EIATTR_KPARAM_INFO
	.align		4
.L_29:
        /*0068*/ 	.byte	0x04, 0x17
        /*006a*/ 	.short	(.L_31 - .L_30)
.L_30:
        /*006c*/ 	.word	0x00000000
        /*0070*/ 	.short	0x0013
        /*0072*/ 	.short	0x0060
        /*0074*/ 	.byte	0x00, 0xf0, 0x11, 0x00


	//----- nvinfo : EIATTR_KPARAM_INFO
	.align		4
.L_31:
        /*0078*/ 	.byte	0x04, 0x17
        /*007a*/ 	.short	(.L_33 - .L_32)
.L_32:
        /*007c*/ 	.word	0x00000000
        /*0080*/ 	.short	0x0012
        /*0082*/ 	.short	0x005c
        /*0084*/ 	.byte	0x00, 0xf0, 0x11, 0x00


	//----- nvinfo : EIATTR_KPARAM_INFO
	.align		4
.L_33:
        /*0088*/ 	.byte	0x04, 0x17
        /*008a*/ 	.short	(.L_35 - .L_34)
.L_34:
        /*008c*/ 	.word	0x00000000
        /*0090*/ 	.short	0x0011
        /*0092*/ 	.short	0x0058
        /*0094*/ 	.byte	0x00, 0xf0, 0x11, 0x00


	//----- nvinfo : EIATTR_KPARAM_INFO
	.align		4
.L_35:
        /*0098*/ 	.byte	0x04, 0x17
        /*009a*/ 	.short	(.L_37 - .L_36)
.L_36:
        /*009c*/ 	.word	0x00000000
        /*00a0*/ 	.short	0x0010
        /*00a2*/ 	.short	0x0054
        /*00a4*/ 	.byte	0x00, 0xf0, 0x11, 0x00


	//----- nvinfo : EIATTR_KPARAM_INFO
	.align		4
.L_37:
        /*00a8*/ 	.byte	0x04, 0x17
        /*00aa*/ 	.short	(.L_39 - .L_38)
.L_38:
        /*00ac*/ 	.word	0x00000000
        /*00b0*/ 	.short	0x000f
        /*00b2*/ 	.short	0x0050
        /*00b4*/ 	.byte	0x00, 0xf0, 0x11, 0x00


	//----- nvinfo : EIATTR_KPARAM_INFO
	.align		4
.L_39:
        /*00b8*/ 	.byte	0x04, 0x17
        /*00ba*/ 	.short	(.L_41 - .L_40)
.L_40:
        /*00bc*/ 	.word	0x00000000
        /*00c0*/ 	.short	0x000e
        /*00c2*/ 	.short	0x004c
        /*00c4*/ 	.byte	0x00, 0xf0, 0x11, 0x00


	//----- nvinfo : EIATTR_KPARAM_INFO
	.align		4
.L_41:
        /*00c8*/ 	.byte	0x04, 0x17
        /*00ca*/ 	.short	(.L_43 - .L_42)
.L_42:
        /*00cc*/ 	.word	0x00000000
        /*00d0*/ 	.short	0x000d
        /*00d2*/ 	.short	0x0048
        /*00d4*/ 	.byte	0x00, 0xf0, 0x11, 0x00


	//----- nvinfo : EIATTR_KPARAM_INFO
	.align		4
.L_43:
        /*00d8*/ 	.byte	0x04, 0x17
        /*00da*/ 	.short	(.L_45 - .L_44)
.L_44:
        /*00dc*/ 	.word	0x00000000
        /*00e0*/ 	.short	0x000c
        /*00e2*/ 	.short	0x0044
        /*00e4*/ 	.byte	0x00, 0xf0, 0x11, 0x00


	//----- nvinfo : EIATTR_KPARAM_INFO
	.align		4
.L_45:
        /*00e8*/ 	.byte	0x04, 0x17
        /*00ea*/ 	.short	(.L_47 - .L_46)
.L_46:
        /*00ec*/ 	.word	0x00000000
        /*00f0*/ 	.short	0x000b
        /*00f2*/ 	.short	0x0040
        /*00f4*/ 	.byte	0x00, 0xf0, 0x11, 0x00


	//----- nvinfo : EIATTR_KPARAM_INFO
	.align		4
.L_47:
        /*00f8*/ 	.byte	0x04, 0x17
        /*00fa*/ 	.short	(.L_49 - .L_48)
.L_48:
        /*00fc*/ 	.word	0x00000000
        /*0100*/ 	.short	0x000a
        /*0102*/ 	.short	0x003c
        /*0104*/ 	.byte	0x00, 0xf0, 0x11, 0x00


	//----- nvinfo : EIATTR_KPARAM_INFO
	.align		4
.L_49:
        /*0108*/ 	.byte	0x04, 0x17
        /*010a*/ 	.short	(.L_51 - .L_50)
.L_50:
        /*010c*/ 	.word	0x00000000
        /*0110*/ 	.short	0x0009
        /*0112*/ 	.short	0x0038
        /*0114*/ 	.byte	0x00, 0xf0, 0x11, 0x00


	//----- nvinfo : EIATTR_KPARAM_INFO
	.align		4
.L_51:
        /*0118*/ 	.byte	0x04, 0x17
        /*011a*/ 	.short	(.L_53 - .L_52)
.L_52:
        /*011c*/ 	.word	0x00000000
        /*0120*/ 	.short	0x0008
        /*0122*/ 	.short	0x0034
        /*0124*/ 	.byte	0x00, 0xf0, 0x11, 0x00


	//----- nvinfo : EIATTR_KPARAM_INFO
	.align		4
.L_53:
        /*0128*/ 	.byte	0x04, 0x17
        /*012a*/ 	.short	(.L_55 - .L_54)
.L_54:
        /*012c*/ 	.word	0x00000000
        /*0130*/ 	.short	0x0007
        /*0132*/ 	.short	0x0030
        /*0134*/ 	.byte	0x00, 0xf0, 0x11, 0x00


	//----- nvinfo : EIATTR_KPARAM_INFO
	.align		4
.L_55:
        /*0138*/ 	.byte	0x04, 0x17
        /*013a*/ 	.short	(.L_57 - .L_56)
.L_56:
        /*013c*/ 	.word	0x00000000
        /*0140*/ 	.short	0x0006
        /*0142*/ 	.short	0x002c
        /*0144*/ 	.byte	0x00, 0xf0, 0x11, 0x00


	//----- nvinfo : EIATTR_KPARAM_INFO
	.align		4
.L_57:
        /*0148*/ 	.byte	0x04, 0x17
        /*014a*/ 	.short	(.L_59 - .L_58)
.L_58:
        /*014c*/ 	.word	0x00000000
        /*0150*/ 	.short	0x0005
        /*0152*/ 	.short	0x0028
        /*0154*/ 	.byte	0x00, 0xf0, 0x11, 0x00


	//----- nvinfo : EIATTR_KPARAM_INFO
	.align		4
.L_59:
        /*0158*/ 	.byte	0x04, 0x17
        /*015a*/ 	.short	(.L_61 - .L_60)
.L_60:
        /*015c*/ 	.word	0x00000000
        /*0160*/ 	.short	0x0004
        /*0162*/ 	.short	0x0020
        /*0164*/ 	.byte	0x00, 0xf4, 0x21, 0x00


	//----- nvinfo : EIATTR_KPARAM_INFO
	.align		4
.L_61:
        /*0168*/ 	.byte	0x04, 0x17
        /*016a*/ 	.short	(.L_63 - .L_62)
.L_62:
        /*016c*/ 	.word	0x00000000
        /*0170*/ 	.short	0x0003
        /*0172*/ 	.short	0x0018
        /*0174*/ 	.byte	0x00, 0xf4, 0x21, 0x00


	//----- nvinfo : EIATTR_KPARAM_INFO
	.align		4
.L_63:
        /*0178*/ 	.byte	0x04, 0x17
        /*017a*/ 	.short	(.L_65 - .L_64)
.L_64:
        /*017c*/ 	.word	0x00000000
        /*0180*/ 	.short	0x0002
        /*0182*/ 	.short	0x0010
        /*0184*/ 	.byte	0x00, 0xf4, 0x21, 0x00


	//----- nvinfo : EIATTR_KPARAM_INFO
	.align		4
.L_65:
        /*0188*/ 	.byte	0x04, 0x17
        /*018a*/ 	.short	(.L_67 - .L_66)
.L_66:
        /*018c*/ 	.word	0x00000000
        /*0190*/ 	.short	0x0001
        /*0192*/ 	.short	0x0008
        /*0194*/ 	.byte	0x00, 0xf4, 0x21, 0x00


	//----- nvinfo : EIATTR_KPARAM_INFO
	.align		4
.L_67:
        /*0198*/ 	.byte	0x04, 0x17
        /*019a*/ 	.short	(.L_69 - .L_68)
.L_68:
        /*019c*/ 	.word	0x00000000
        /*01a0*/ 	.short	0x0000
        /*01a2*/ 	.short	0x0000
        /*01a4*/ 	.byte	0x00, 0xf4, 0x21, 0x00


	//----- nvinfo : EIATTR_AT_ENTRY_FRAGMENTS
	.align		4
.L_69:
        /*01a8*/ 	.byte	0x04, 0x4f
        /*01aa*/ 	.short	(.L_71 - .L_70)


	//   ....[0]....
.L_70:
        /*01ac*/ 	.word	0x00000004


	//----- nvinfo : EIATTR_RESERVED_SMEM_USED
	.align		4
.L_71:
        /*01b0*/ 	.byte	0x01, 0x41
	.zero		2


	//----- nvinfo : EIATTR_SPARSE_MMA_MASK
	.align		4
        /*01b4*/ 	.byte	0x03, 0x50
        /*01b6*/ 	.short	0x0000


	//----- nvinfo : EIATTR_TCGEN05_1CTA_USED
	.align		4
        /*01b8*/ 	.byte	0x01, 0x51
	.zero		2


	//----- nvinfo : EIATTR_MAXREG_COUNT
	.align		4
        /*01bc*/ 	.byte	0x03, 0x1b
        /*01be*/ 	.short	0x00ff


	//----- nvinfo : EIATTR_NUM_BARRIERS
	.align		4
        /*01c0*/ 	.byte	0x02, 0x4c
        /*01c2*/ 	.byte	0x01
	.zero		1


	//----- nvinfo : EIATTR_INT_WARP_WIDE_INSTR_OFFSETS
	.align		4
        /*01c4*/ 	.byte	0x04, 0x31
        /*01c6*/ 	.short	(.L_73 - .L_72)


	//   ....[0]....
.L_72:
        /*01c8*/ 	.word	0x00001260


	//   ....[1]....
        /*01cc*/ 	.word	0x00001270


	//   ....[2]....
        /*01d0*/ 	.word	0x00001700


	//   ....[3]....
        /*01d4*/ 	.word	0x00001800


	//   ....[4]....
        /*01d8*/ 	.word	0x00003620


	//   ....[5]....
        /*01dc*/ 	.word	0x00006160


	//   ....[6]....
        /*01e0*/ 	.word	0x000061b0


	//----- nvinfo : EIATTR_COOP_GROUP_MASK_REGIDS
	.align		4
.L_73:
        /*01e4*/ 	.byte	0x04, 0x29
        /*01e6*/ 	.short	(.L_75 - .L_74)


	//   ....[0]....
.L_74:
        /*01e8*/ 	.word	0xffffffff


	//   ....[1]....
        /*01ec*/ 	.word	0xffffffff


	//   ....[2]....
        /*01f0*/ 	.word	0xffffffff


	//   ....[3]....
        /*01f4*/ 	.word	0xffffffff


	//   ....[4]....
        /*01f8*/ 	.word	0xffffffff


	//   ....[5]....
        /*01fc*/ 	.word	0xffffffff


	//   ....[6]....
        /*0200*/ 	.word	0xffffffff


	//   ....[7]....
        /*0204*/ 	.word	0xffffffff


	//   ....[8]....
        /*0208*/ 	.word	0xffffffff


	//   ....[9]....
        /*020c*/ 	.word	0xffffffff


	//   ....[10]....
        /*0210*/ 	.word	0xffffffff


	//   ....[11]....
        /*0214*/ 	.word	0xffffffff


	//----- nvinfo : EIATTR_COOP_GROUP_INSTR_OFFSETS
	.align		4
.L_75:
        /*0218*/ 	.byte	0x04, 0x28
        /*021a*/ 	.short	(.L_77 - .L_76)


	//   ....[0]....
.L_76:
        /*021c*/ 	.word	0x00000050


	//   ....[1]....
        /*0220*/ 	.word	0x00000310


	//   ....[2]....
        /*0224*/ 	.word	0x00002150


	//   ....[3]....
        /*0228*/ 	.word	0x00002590


	//   ....[4]....
        /*022c*/ 	.word	0x000028b0


	//   ....[5]....
        /*0230*/ 	.word	0x00002900


	//   ....[6]....
        /*0234*/ 	.word	0x00003d30


	//   ....[7]....
        /*0238*/ 	.word	0x00003d80


	//   ....[8]....
        /*023c*/ 	.word	0x00003fd0


	//   ....[9]....
        /*0240*/ 	.word	0x00004050


	//   ....[10]....
        /*0244*/ 	.word	0x00005ff0


	//   ....[11]....
        /*0248*/ 	.word	0x00006260


	//----- nvinfo : EIATTR_VRC_CTA_INIT_COUNT
	.align		4
.L_77:
        /*024c*/ 	.byte	0x02, 0x4a
        /*024e*/ 	.byte	0x80
	.zero		1


	//----- nvinfo : EIATTR_MBARRIER_INSTR_OFFSETS
	.align		4
        /*0250*/ 	.byte	0x04, 0x39
        /*0252*/ 	.short	(.L_79 - .L_78)


	//   ....[0]....
.L_78:
        /*0254*/ 	.word	0x000015b0
        /*0258*/ 	.word	0x000000ff
        /*025c*/ 	.word	0x0000a000
        /*0260*/ 	.short	0x0100
        /*0262*/ 	.byte	0x1a
	.zero		1


	//   ....[1]....
        /*0264*/ 	.word	0x000017f0
        /*0268*/ 	.word	0x000000ff
        /*026c*/ 	.word	0x0000a008
        /*0270*/ 	.short	0x0100
        /*0272*/ 	.byte	0x1a
	.zero		1


	//   ....[2]....
        /*0274*/ 	.word	0x00001980
        /*0278*/ 	.word	0x000000ff
        /*027c*/ 	.word	0x00006000
        /*0280*/ 	.short	0x0100
        /*0282*/ 	.byte	0x1a
	.zero		1


	//   ....[3]....
        /*0284*/ 	.word	0x00001d20
        /*0288*/ 	.word	0x000000ff
        /*028c*/ 	.word	0x00006000
        /*0290*/ 	.short	0x010a
        /*0292*/ 	.byte	0x1a
	.zero		1


	//   ....[4]....
        /*0294*/ 	.word	0x00001f80
        /*0298*/ 	.word	0x000000ff
        /*029c*/ 	.word	0x00006000
        /*02a0*/ 	.short	0x0108
        /*02a2*/ 	.byte	0x1a
	.zero		1


	//   ....[5]....
        /*02a4*/ 	.word	0x00003760
        /*02a8*/ 	.word	0x000000ff
        /*02ac*/ 	.word	0x0000a010
        /*02b0*/ 	.short	0x0100
        /*02b2*/ 	.byte	0x1a
	.zero		1


	//   ....[6]....
        /*02b4*/ 	.word	0x00003980
        /*02b8*/ 	.word	0x000000ff
        /*02bc*/ 	.word	0x0000a010
        /*02c0*/ 	.short	0x010a
        /*02c2*/ 	.byte	0x1a
	.zero		1


	//   ....[7]....
        /*02c4*/ 	.word	0x00003ad0
        /*02c8*/ 	.word	0x000000ff
        /*02cc*/ 	.word	0x0000a010
        /*02d0*/ 	.short	0x0108
        /*02d2*/ 	.byte	0x1a
	.zero		1


	//   ....[8]....
        /*02d4*/ 	.word	0x000040c0
        /*02d8*/ 	.word	0x000000ff
        /*02dc*/ 	.word	0x00000000
        /*02e0*/ 	.short	0x010a
        /*02e2*/ 	.byte	0x44
	.zero		1


	//   ....[9]....
        /*02e4*/ 	.word	0x00004960
        /*02e8*/ 	.word	0x000000ff
        /*02ec*/ 	.word	0x00000000
        /*02f0*/ 	.short	0x010a
        /*02f2*/ 	.byte	0x44
	.zero		1


	//   ....[10]....
        /*02f4*/ 	.word	0x00004ab0
        /*02f8*/ 	.word	0x000000ff
        /*02fc*/ 	.word	0x0000a000
        /*0300*/ 	.short	0x0108
        /*0302*/ 	.byte	0x1a
	.zero		1


	//   ....[11]....
        /*0304*/ 	.word	0x00004be0
        /*0308*/ 	.word	0x000000ff
        /*030c*/ 	.word	0x0000a008
        /*0310*/ 	.short	0x0108
        /*0312*/ 	.byte	0x1a
	.zero		1


	//   ....[12]....
        /*0314*/ 	.word	0x00006280
        /*0318*/ 	.word	0x000000ff
        /*031c*/ 	.word	0x00006000
        /*0320*/ 	.short	0x010a
        /*0322*/ 	.byte	0x1a
	.zero		1


	//   ....[13]....
        /*0324*/ 	.word	0x000062b0
        /*0328*/ 	.word	0x000000ff
        /*032c*/ 	.word	0x0000a010
        /*0330*/ 	.short	0x010a
        /*0332*/ 	.byte	0x1a
	.zero		1


	//   ....[14]....
        /*0334*/ 	.word	0x000062e0
        /*0338*/ 	.word	0x000000ff
        /*033c*/ 	.word	0x00000000
        /*0340*/ 	.short	0x010a
        /*0342*/ 	.byte	0x44
	.zero		1


	//   ....[15]....
        /*0344*/ 	.word	0x00006310
        /*0348*/ 	.word	0x000000ff
        /*034c*/ 	.word	0x00000000
        /*0350*/ 	.short	0x010a
        /*0352*/ 	.byte	0x44
	.zero		1


	//----- nvinfo : EIATTR_NUM_MBARRIERS
	.align		4
.L_79:
        /*0354*/ 	.byte	0x03, 0x38
        /*0356*/ 	.short	0xffff


	//----- nvinfo : EIATTR_EXIT_INSTR_OFFSETS
	.align		4
        /*0358*/ 	.byte	0x04, 0x1c
        /*035a*/ 	.short	(.L_81 - .L_80)


	//   ....[0]....
.L_80:
        /*035c*/ 	.word	0x00006270


	//----- nvinfo : EIATTR_REQNTID
	.align		4
.L_81:
        /*0360*/ 	.byte	0x04, 0x10
        /*0362*/ 	.short	(.L_83 - .L_82)
.L_82:
        /*0364*/ 	.word	0x00000100
        /*0368*/ 	.word	0x00000001
        /*036c*/ 	.word	0x00000001


	//----- nvinfo : EIATTR_CRS_STACK_SIZE
	.align		4
.L_83:
        /*0370*/ 	.byte	0x04, 0x1e
        /*0372*/ 	.short	(.L_85 - .L_84)
.L_84:
        /*0374*/ 	.word	0x00000000


	//----- nvinfo : EIATTR_CBANK_PARAM_SIZE
	.align		4
.L_85:
        /*0378*/ 	.byte	0x03, 0x19
        /*037a*/ 	.short	0x0088


	//----- nvinfo : EIATTR_PARAM_CBANK
	.align		4
        /*037c*/ 	.byte	0x04, 0x0a
        /*037e*/ 	.short	(.L_87 - .L_86)
	.align		4
.L_86:
        /*0380*/ 	.word	index@(.nv.constant0.attn_fwd)
        /*0384*/ 	.short	0x0380
        /*0386*/ 	.short	0x0088


	//----- nvinfo : EIATTR_SW_WAR
	.align		4
.L_87:
        /*0388*/ 	.byte	0x04, 0x36
        /*038a*/ 	.short	(.L_89 - .L_88)
.L_88:
        /*038c*/ 	.word	0x00000008
.L_89:


//--------------------- .nv.compat                --------------------------
	.section	.nv.compat,"",@"SHT_CUDA_COMPAT_INFO"
	.align	4
        /*0000*/ 	.byte	0x02, 0x02, 0x02, 0x00, 0x02, 0x05, 0x05, 0x00, 0x02, 0x03, 0x00, 0x00, 0x02, 0x06, 0x01, 0x00


//--------------------- .nv.callgraph             --------------------------
	.section	.nv.callgraph,"",@"SHT_CUDA_CALLGRAPH"
	.align	4
	.sectionentsize	8
	.align		4
        /*0000*/ 	.word	0x00000000
	.align		4
        /*0004*/ 	.word	0xffffffff
	.align		4
        /*0008*/ 	.word	0x00000000
	.align		4
        /*000c*/ 	.word	0xfffffffe
	.align		4
        /*0010*/ 	.word	0x00000000
	.align		4
        /*0014*/ 	.word	0xfffffffd
	.align		4
        /*0018*/ 	.word	0x00000000
	.align		4
        /*001c*/ 	.word	0xfffffffc


//--------------------- .nv.constant4             --------------------------
	.section	.nv.constant4,"a",@progbits
	.align	8
	.align		8
.nv.constant4:
        /*0000*/ 	.dword	_$_str


//--------------------- .text.attn_fwd            --------------------------
	.section	.text.attn_fwd,"ax",@progbits
	.align	128
        .global         attn_fwd
        .type           attn_fwd,@function
        .size           attn_fwd,(.L_x_31 - attn_fwd)
        .other          attn_fwd,@"STO_CUDA_ENTRY STV_DEFAULT"
attn_fwd:
.text.attn_fwd:
[----:B------:R-:W0:Y:S01]  /*0000*/  LDC R1, c[0x0][0x37c] ;  /* 0x0000df00ff017b82 */ /* 0x000e220000000800 */
[----:B------:R-:W1:Y:S02]  /*0010*/  S2R R0, SR_TID.X ;  /* 0x0000000000007919 */ /* 0x000e640000002100 */
[----:B-1----:R-:W-:-:S13]  /*0020*/  ISETP.GE.U32.AND P3, PT, R0, 0x20, PT ;  /* 0x000000200000780c */ /* 0x002fda0003f66070 */
[----:B------:R-:W-:Y:S05]  /*0030*/  @P3 BRA `(.L_x_0) ;  /* 0x0000000000b83947 */ /* 0x000fea0003800000 */
[----:B------:R-:W1:Y:S01]  /*0040*/  S2UR UR6, SR_CgaCtaId ;  /* 0x00000000000679c3 */ /* 0x000e620000008800 */
[----:B------:R-:W-:Y:S01]  /*0050*/  NOP ;  /* 0x0000000000007918 */ /* 0x000fe20000000000 */
[----:B------:R-:W-:Y:S02]  /*0060*/  UMOV UR4, 0x40 ;  /* 0x0000004000047882 */ /* 0x000fe40000000000 */
[----:B-1----:R-:W-:-:S09]  /*0070*/  ULEA UR4, UR6, UR4, 0x18 ;  /* 0x0000000406047291 */ /* 0x002fd2000f8ec0ff */
[----:B------:R-:W1:Y:S01]  /*0080*/  LDS.U8 R2, [UR4] ;  /* 0x00000004ff027984 */ /* 0x000e620008000000 */
[----:B------:R-:W-:Y:S02]  /*0090*/  UMOV UR4, 0x400 ;  /* 0x0000040000047882 */ /* 0x000fe40000000000 */
[----:B------:R-:W-:Y:S01]  /*00a0*/  ULEA UR4, UR6, UR4, 0x18 ;  /* 0x0000000406047291 */ /* 0x000fe2000f8ec0ff */
[----:B-1----:R-:W-:-:S13]  /*00b0*/  ISETP.NE.AND P0, PT, R2, RZ, PT ;  /* 0x000000ff0200720c */ /* 0x002fda0003f05270 */
[----:B------:R-:W-:Y:S05]  /*00c0*/  @P0 BRA `(.L_x_1) ;  /* 0x00000000007c0947 */ /* 0x000fea0003800000 */
[----:B------:R-:W-:-:S13]  /*00d0*/  ELECT P0, URZ, PT ;  /* 0x0000000000ff782f */ /* 0x000fda0003800000 */
[----:B------:R-:W-:Y:S05]  /*00e0*/  @!P0 BRA `(.L_x_2) ;  /* 0x0000000000848947 */ /* 0x000fea0003800000 */
[----:B------:R-:W-:Y:S01]  /*00f0*/  UMOV UR5, 0x8 ;  /* 0x0000000800057882 */ /* 0x000fe20000000000 */
[----:B------:R-:W-:Y:S02]  /*0100*/  IMAD.MOV.U32 R5, RZ, RZ, 0x1 ;  /* 0x00000001ff057424 */ /* 0x000fe400078e00ff */
[----:B------:R-:W-:Y:S02]  /*0110*/  IMAD.MOV.U32 R3, RZ, RZ, 0xff ;  /* 0x000000ffff037424 */ /* 0x000fe400078e00ff */
[----:B------:R-:W-:Y:S04]  /*0120*/  DEPBAR.LE SB1, 0x36 ;  /* 0x00009d800000791a */ /* 0x000fe80000000000 */
[----:B------:R-:W1:Y:S02]  /*0130*/  UTCATOMSWS.FIND_AND_SET.ALIGN UP0, UR5, UR5 ;  /* 0x00000005000575e3 */ /* 0x000e640008000800 */
[----:B-1----:R-:W-:-:S04]  /*0140*/  PLOP3.LUT P0, PT, PT, PT, UP0, 0x80, 0x8 ;  /* 0x000000000008781c */ /* 0x002fc80003f0f008 */
[----:B------:R-:W-:-:S04]  /*0150*/  SEL R2, RZ, 0xffffffff, !P0 ;  /* 0xffffffffff027807 */ /* 0x000fc80004000000 */
[----:B------:R-:W-:Y:S01]  /*0160*/  ISETP.NE.AND P0, PT, R2, RZ, PT ;  /* 0x000000ff0200720c */ /* 0x000fe20003f05270 */
[----:B------:R-:W-:-:S12]  /*0170*/  IMAD.U32 R2, RZ, RZ, UR5 ;  /* 0x00000005ff027e24 */ /* 0x000fd8000f8e00ff */
[----:B------:R-:W-:Y:S05]  /*0180*/  @P0 BRA `(.L_x_3) ;  /* 0x0000000000240947 */ /* 0x000fea0003800000 */
.L_x_4:
[----:B------:R-:W-:Y:S05]  /*0190*/  NANOSLEEP 0x64 ;  /* 0x000000640000795d */ /* 0x000fea0003800000 */
[----:B------:R-:W-:-:S05]  /*01a0*/  UMOV UR5, 0x8 ;  /* 0x0000000800057882 */ /* 0x000fca0000000000 */
[----:B------:R-:W-:Y:S04]  /*01b0*/  DEPBAR.LE SB1, 0x36 ;  /* 0x00009d800000791a */ /* 0x000fe80000000000 */
[----:B------:R-:W1:Y:S02]  /*01c0*/  UTCATOMSWS.FIND_AND_SET.ALIGN UP0, UR5, UR5 ;  /* 0x00000005000575e3 */ /* 0x000e640008000800 */
[----:B-1----:R-:W-:-:S04]  /*01d0*/  PLOP3.LUT P0, PT, PT, PT, UP0, 0x80, 0x8 ;  /* 0x000000000008781c */ /* 0x002fc80003f0f008 */
[----:B------:R-:W-:-:S04]  /*01e0*/  SEL R2, RZ, 0xffffffff, !P0 ;  /* 0xffffffffff027807 */ /* 0x000fc80004000000 */
[----:B------:R-:W-:Y:S01]  /*01f0*/  ISETP.NE.AND P0, PT, R2, RZ, PT ;  /* 0x000000ff0200720c */ /* 0x000fe20003f05270 */
[----:B------:R-:W-:-:S12]  /*0200*/  IMAD.U32 R2, RZ, RZ, UR5 ;  /* 0x00000005ff027e24 */ /* 0x000fd8000f8e00ff */
[----:B------:R-:W-:Y:S05]  /*0210*/  @!P0 BRA `(.L_x_4) ;  /* 0xfffffffc00dc8947 */ /* 0x000fea000383ffff */
.L_x_3:
[C---:B------:R-:W-:Y:S01]  /*0220*/  VIADD R4, R2.reuse, 0x10 ;  /* 0x0000001002047836 */ /* 0x040fe20000000000 */
[----:B------:R-:W-:Y:S01]  /*0230*/  UMOV UR5, 0x50 ;  /* 0x0000005000057882 */ /* 0x000fe20000000000 */
[----:B------:R-:W-:Y:S01]  /*0240*/  SHF.L.U32 R3, R3, R2, RZ ;  /* 0x0000000203037219 */ /* 0x000fe200000006ff */
[----:B------:R-:W-:Y:S01]  /*0250*/  ULEA UR5, UR6, UR5, 0x18 ;  /* 0x0000000506057291 */ /* 0x000fe2000f8ec0ff */
[----:B------:R-:W-:Y:S01]  /*0260*/  IMAD.SHL.U32 R2, R2, 0x20, RZ ;  /* 0x0000002002027824 */ /* 0x000fe200078e00ff */
[----:B------:R-:W-:-:S04]  /*0270*/  SHF.L.U32 R4, R5, R4, RZ ;  /* 0x0000000405047219 */ /* 0x000fc800000006ff */
[----:B------:R-:W-:-:S05]  /*0280*/  LOP3.LUT R3, R4, R3, RZ, 0xfc, !PT ;  /* 0x0000000304037212 */ /* 0x000fca00078efcff */
[----:B------:R1:W-:Y:S04]  /*0290*/  ATOMS.OR RZ, [UR5], R3 ;  /* 0x00000003ffff798c */ /* 0x0003e8000b000005 */
[----:B------:R1:W-:Y:S01]  /*02a0*/  STS [UR4], R2 ;  /* 0x00000002ff007988 */ /* 0x0003e20008000804 */
[----:B------:R-:W-:Y:S05]  /*02b0*/  BRA `(.L_x_2) ;  /* 0x0000000000107947 */ /* 0x000fea0003800000 */
.L_x_1:
[----:B------:R-:W-:Y:S01]  /*02c0*/  IMAD.MOV.U32 R3, RZ, RZ, -0x1 ;  /* 0xffffffffff037424 */ /* 0x000fe200078e00ff */
[----:B------:R-:W-:-:S04]  /*02d0*/  MOV R2, 0x300 ;  /* 0x0000030000027802 */ /* 0x000fc80000000f00 */
[----:B------:R1:W-:Y:S03]  /*02e0*/  STS [UR4], R3 ;  /* 0x00000003ff007988 */ /* 0x0003e60008000804 */
[----:B01----:R-:W-:Y:S05]  /*02f0*/  CALL.REL.NOINC `($__internal_1_$__cuda_sm10x_tcgen05_guardrail_trap_phase_invalid_during_alloc) ;  /* 0x00000060001c7944 */ /* 0x003fea0003c00000 */
.L_x_2:
[----:B------:R-:W-:Y:S05]  /*0300*/  WARPSYNC.ALL ;  /* 0x0000000000007948 */ /* 0x000fea0003800000 */
[----:B------:R-:W-:Y:S01]  /*0310*/  NOP ;  /* 0x0000000000007918 */ /* 0x000fe20000000000 */
.L_x_0:
[----:B------:R-:W2:Y:S01]  /*0320*/  S2R R43, SR_CTAID.X ;  /* 0x00000000002b7919 */ /* 0x000ea20000002500 */
[----:B------:R-:W3:Y:S01]  /*0330*/  S2UR UR27, SR_CTAID.Y ;  /* 0x00000000001b79c3 */ /* 0x000ee20000002600 */
[----:B------:R-:W3:Y:S01]  /*0340*/  LDCU.64 UR4, c[0x0][0x3b0] ;  /* 0x00007600ff0477ac */ /* 0x000ee20008000a00 */
[----:B------:R-:W-:Y:S01]  /*0350*/  SHF.R.U32.HI R5, RZ, 0x6, R0 ;  /* 0x00000006ff057819 */ /* 0x000fe20000011600 */
[----:B------:R-:W-:-:S03]  /*0360*/  UMOV UR26, 0x400 ;  /* 0x00000400001a7882 */ /* 0x000fc60000000000 */
[----:B------:R-:W-:Y:S01]  /*0370*/  SGXT.U32 R5, R5, 0x2 ;  /* 0x000000020505781a */ /* 0x000fe20000000000 */
[----:B------:R-:W4:Y:S01]  /*0380*/  LDCU.64 UR30, c[0x0][0x358] ;  /* 0x00006b00ff1e77ac */ /* 0x000f220008000a00 */
[----:B------:R-:W1:Y:S08]  /*0390*/  S2UR UR6, SR_CgaCtaId ;  /* 0x00000000000679c3 */ /* 0x000e700000008800 */
[----:B------:R-:W0:Y:S08]  /*03a0*/  LDC R16, c[0x0][0x3b8] ;  /* 0x0000ee00ff107b82 */ /* 0x000e300000000800 */
[----:B------:R-:W4:Y:S01]  /*03b0*/  LDC.64 R14, c[0x0][0x380] ;  /* 0x0000e000ff0e7b82 */ /* 0x000f220000000a00 */
[----:B---3--:R-:W-:-:S04]  /*03c0*/  UIMAD UR4, UR27, UR4, URZ ;  /* 0x000000041b0472a4 */ /* 0x008fc8000f8e02ff */
[----:B------:R-:W-:Y:S01]  /*03d0*/  USHF.L.U32 UR7, UR4, 0x1, URZ ;  /* 0x0000000104077899 */ /* 0x000fe200080006ff */
[----:B--2---:R-:W-:Y:S01]  /*03e0*/  IMAD.SHL.U32 R43, R43, 0x40, RZ ;  /* 0x000000402b2b7824 */ /* 0x004fe200078e00ff */
[----:B-1----:R-:W-:Y:S01]  /*03f0*/  ULEA UR26, UR6, UR26, 0x18 ;  /* 0x0000001a061a7291 */ /* 0x002fe2000f8ec0ff */
[----:B------:R-:W-:Y:S03]  /*0400*/  BAR.SYNC.DEFER_BLOCKING 0x0 ;  /* 0x0000000000007b1d */ /* 0x000fe60000010000 */
[----:B------:R-:W-:-:S05]  /*0410*/  LOP3.LUT R2, R43, 0x3f, R0, 0xf8, !PT ;  /* 0x0000003f2b027812 */ /* 0x000fca00078ef800 */
[----:B------:R-:W1:Y:S01]  /*0420*/  LDC.64 R52, c[0x0][0x388] ;  /* 0x0000e200ff347b82 */ /* 0x000e620000000a00 */
[----:B0-----:R-:W-:Y:S02]  /*0430*/  IMAD R8, R5, R16, RZ ;  /* 0x0000001005087224 */ /* 0x001fe400078e02ff */
[----:B------:R-:W-:Y:S01]  /*0440*/  IMAD R3, R2, UR5, RZ ;  /* 0x0000000502037c24 */ /* 0x000fe2000f8e02ff */
[----:B------:R-:W-:-:S03]  /*0450*/  UIMAD.WIDE UR4, UR4, 0x2, URZ ;  /* 0x00000002040478a5 */ /* 0x000fc6000f8e02ff */
[C---:B------:R-:W-:Y:S02]  /*0460*/  IMAD.SHL.U32 R17, R3.reuse, 0x2, RZ ;  /* 0x0000000203117824 */ /* 0x040fe400078e00ff */
[----:B------:R-:W-:-:S03]  /*0470*/  IMAD.HI R4, R3, 0x2, RZ ;  /* 0x0000000203047827 */ /* 0x000fc600078e02ff */
[----:B----4-:R-:W-:Y:S01]  /*0480*/  IADD3 R17, P0, P1, R17, UR7, R14 ;  /* 0x0000000711117c10 */ /* 0x010fe2000f91e00e */
[----:B------:R-:W-:Y:S02]  /*0490*/  IMAD R14, R16, 0x4, R8 ;  /* 0x00000004100e7824 */ /* 0x000fe400078e0208 */
[----:B------:R-:W0:Y:S01]  /*04a0*/  LDCU UR4, c[0x0][0x3c8] ;  /* 0x00007900ff0477ac */ /* 0x000e220008000800 */
[----:B------:R-:W-:Y:S01]  /*04b0*/  IADD3.X R15, PT, PT, R4, UR5, R15, P0, P1 ;  /* 0x00000005040f7c10 */ /* 0x000fe200087e240f */
[----:B------:R-:W-:Y:S01]  /*04c0*/  IMAD R4, R16, 0x4, R14 ;  /* 0x0000000410047824 */ /* 0x000fe200078e020e */
[----:B------:R-:W2:Y:S01]  /*04d0*/  LDS R48, [UR26] ;  /* 0x0000001aff307984 */ /* 0x000ea20008000800 */
[----:B------:R-:W-:Y:S01]  /*04e0*/  BAR.SYNC.DEFER_BLOCKING 0x0 ;  /* 0x0000000000007b1d */ /* 0x000fe20000010000 */
[-C--:B------:R-:W-:Y:S01]  /*04f0*/  LEA R6, P0, R8, R17.reuse, 0x1 ;  /* 0x0000001108067211 */ /* 0x080fe200078008ff */
[----:B------:R-:W-:Y:S01]  /*0500*/  IMAD R18, R16, 0x4, R4 ;  /* 0x0000000410127824 */ /* 0x000fe200078e0204 */
[----:B------:R-:W-:-:S02]  /*0510*/  LEA R10, P1, R4, R17, 0x1 ;  /* 0x00000011040a7211 */ /* 0x000fc400078208ff */
[----:B------:R-:W-:Y:S01]  /*0520*/  LEA.HI.X.SX32 R7, R8, R15, 0x1, P0 ;  /* 0x0000000f08077211 */ /* 0x000fe200000f0eff */
[----:B------:R-:W-:Y:S01]  /*0530*/  IMAD R20, R16, 0x4, R18 ;  /* 0x0000000410147824 */ /* 0x000fe200078e0212 */
[----:B------:R-:W-:Y:S02]  /*0540*/  LEA R8, P0, R14, R17, 0x1 ;  /* 0x000000110e087211 */ /* 0x000fe400078008ff */
[----:B------:R-:W-:Y:S02]  /*0550*/  LEA.HI.X.SX32 R11, R4, R15, 0x1, P1 ;  /* 0x0000000f040b7211 */ /* 0x000fe400008f0eff */
[----:B------:R-:W-:Y:S02]  /*0560*/  LEA R12, P1, R18, R17, 0x1 ;  /* 0x00000011120c7211 */ /* 0x000fe400078208ff */
[-C--:B------:R-:W-:Y:S01]  /*0570*/  LEA.HI.X.SX32 R9, R14, R15.reuse, 0x1, P0 ;  /* 0x0000000f0e097211 */ /* 0x080fe200000f0eff */
[----:B------:R-:W-:Y:S01]  /*0580*/  IMAD R14, R16, 0x4, R20 ;  /* 0x00000004100e7824 */ /* 0x000fe200078e0214 */
[----:B------:R-:W-:-:S02]  /*0590*/  LEA.HI.X.SX32 R13, R18, R15, 0x1, P1 ;  /* 0x0000000f120d7211 */ /* 0x000fc400008f0eff */
[----:B------:R-:W-:Y:S01]  /*05a0*/  LEA R18, P0, R20, R17, 0x1 ;  /* 0x0000001114127211 */ /* 0x000fe200078008ff */
[----:B------:R-:W-:-:S03]  /*05b0*/  IMAD R24, R16, 0x4, R14 ;  /* 0x0000000410187824 */ /* 0x000fc600078e020e */
[----:B------:R-:W-:Y:S01]  /*05c0*/  LEA.HI.X.SX32 R19, R20, R15, 0x1, P0 ;  /* 0x0000000f14137211 */ /* 0x000fe200000f0eff */
[----:B------:R-:W-:Y:S01]  /*05d0*/  IMAD R26, R16, 0x4, R24 ;  /* 0x00000004101a7824 */ /* 0x000fe200078e0218 */
[-C--:B------:R-:W-:Y:S01]  /*05e0*/  LEA R20, P0, R14, R17.reuse, 0x1 ;  /* 0x000000110e147211 */ /* 0x080fe200078008ff */
[----:B------:R3:W5:Y:S01]  /*05f0*/  LDG.E.U16 R5, desc[UR30][R10.64] ;  /* 0x0000001e0a057981 */ /* 0x000762000c1e1500 */
[----:B------:R-:W-:Y:S02]  /*0600*/  LEA R22, P1, R24, R17, 0x1 ;  /* 0x0000001118167211 */ /* 0x000fe400078208ff */
[-C--:B------:R-:W-:Y:S01]  /*0610*/  LEA.HI.X.SX32 R21, R14, R15.reuse, 0x1, P0 ;  /* 0x0000000f0e157211 */ /* 0x080fe200000f0eff */
[----:B------:R-:W5:Y:S01]  /*0620*/  LDG.E.U16 R3, desc[UR30][R6.64] ;  /* 0x0000001e06037981 */ /* 0x000f62000c1e1500 */
[----:B------:R-:W-:Y:S02]  /*0630*/  LEA.HI.X.SX32 R23, R24, R15, 0x1, P1 ;  /* 0x0000000f18177211 */ /* 0x000fe400008f0eff */
[----:B------:R-:W-:Y:S01]  /*0640*/  LEA R24, P0, R26, R17, 0x1 ;  /* 0x000000111a187211 */ /* 0x000fe200078008ff */
[----:B------:R-:W5:Y:S01]  /*0650*/  LDG.E.U16 R4, desc[UR30][R8.64] ;  /* 0x0000001e08047981 */ /* 0x000f62000c1e1500 */
[----:B---3--:R-:W-:-:S02]  /*0660*/  IMAD R10, R16, 0x4, R26 ;  /* 0x00000004100a7824 */ /* 0x008fc400078e021a */
[----:B------:R-:W-:Y:S01]  /*0670*/  LEA.HI.X.SX32 R25, R26, R15, 0x1, P0 ;  /* 0x0000000f1a197211 */ /* 0x000fe200000f0eff */
[----:B------:R3:W5:Y:S02]  /*0680*/  LDG.E.U16 R6, desc[UR30][R12.64] ;  /* 0x0000001e0c067981 */ /* 0x000764000c1e1500 */
[----:B------:R-:W-:Y:S02]  /*0690*/  LEA R26, P0, R10, R17, 0x1 ;  /* 0x000000110a1a7211 */ /* 0x000fe400078008ff */
[----:B------:R4:W5:Y:S04]  /*06a0*/  LDG.E.U16 R7, desc[UR30][R18.64] ;  /* 0x0000001e12077981 */ /* 0x000968000c1e1500 */
[----:B------:R0:W5:Y:S01]  /*06b0*/  LDG.E.U16 R8, desc[UR30][R20.64] ;  /* 0x0000001e14087981 */ /* 0x000162000c1e1500 */
[----:B---3--:R-:W-:Y:S01]  /*06c0*/  IMAD R12, R16, 0x4, R10 ;  /* 0x00000004100c7824 */ /* 0x008fe200078e020a */
[----:B------:R-:W-:-:S02]  /*06d0*/  LEA.HI.X.SX32 R27, R10, R15, 0x1, P0 ;  /* 0x0000000f0a1b7211 */ /* 0x000fc400000f0eff */
[----:B------:R3:W5:Y:S01]  /*06e0*/  LDG.E.U16 R9, desc[UR30][R22.64] ;  /* 0x0000001e16097981 */ /* 0x000762000c1e1500 */
[----:B------:R-:W-:Y:S01]  /*06f0*/  IMAD R14, R16, 0x4, R12 ;  /* 0x00000004100e7824 */ /* 0x000fe200078e020c */
[-C--:B----4-:R-:W-:Y:S02]  /*0700*/  LEA R18, P0, R12, R17.reuse, 0x1 ;  /* 0x000000110c127211 */ /* 0x090fe400078008ff */
[----:B------:R4:W5:Y:S01]  /*0710*/  LDG.E.U16 R11, desc[UR30][R26.64] ;  /* 0x0000001e1a0b7981 */ /* 0x000962000c1e1500 */
[----:B------:R-:W-:Y:S01]  /*0720*/  IMAD R30, R16, 0x4, R14 ;  /* 0x00000004101e7824 */ /* 0x000fe200078e020e */
[----:B------:R-:W-:Y:S02]  /*0730*/  LEA R28, P1, R14, R17, 0x1 ;  /* 0x000000110e1c7211 */ /* 0x000fe400078208ff */
[----:B------:R1:W5:Y:S01]  /*0740*/  LDG.E.U16 R10, desc[UR30][R24.64] ;  /* 0x0000001e180a7981 */ /* 0x000362000c1e1500 */
[-C--:B------:R-:W-:Y:S02]  /*0750*/  LEA.HI.X.SX32 R19, R12, R15.reuse, 0x1, P0 ;  /* 0x0000000f0c137211 */ /* 0x080fe400000f0eff */
[----:B------:R-:W-:Y:S01]  /*0760*/  LEA.HI.X.SX32 R29, R14, R15, 0x1, P1 ;  /* 0x0000000f0e1d7211 */ /* 0x000fe200008f0eff */
[----:B------:R-:W-:Y:S01]  /*0770*/  IMAD R14, R16, 0x4, R30 ;  /* 0x00000004100e7824 */ /* 0x000fe200078e021e */
[C---:B0-----:R-:W-:Y:S01]  /*0780*/  LEA R20, P0, R30.reuse, R17, 0x1 ;  /* 0x000000111e147211 */ /* 0x041fe200078008ff */
[----:B------:R-:W5:Y:S03]  /*0790*/  LDG.E.U16 R12, desc[UR30][R18.64] ;  /* 0x0000001e120c7981 */ /* 0x000f66000c1e1500 */
[----:B------:R-:W-:Y:S01]  /*07a0*/  LEA.HI.X.SX32 R21, R30, R15, 0x1, P0 ;  /* 0x0000000f1e157211 */ /* 0x000fe200000f0eff */
[C---:B------:R-:W-:Y:S01]  /*07b0*/  IMAD R30, R16.reuse, 0x4, R14 ;  /* 0x00000004101e7824 */ /* 0x040fe200078e020e */
[----:B------:R0:W5:Y:S03]  /*07c0*/  LDG.E.U16 R13, desc[UR30][R28.64] ;  /* 0x0000001e1c0d7981 */ /* 0x000166000c1e1500 */
[----:B------:R-:W-:Y:S01]  /*07d0*/  IMAD R32, R16, 0x4, R30 ;  /* 0x0000000410207824 */ /* 0x000fe200078e021e */
[----:B---3--:R-:W-:-:S03]  /*07e0*/  LEA R22, P0, R14, R17, 0x1 ;  /* 0x000000110e167211 */ /* 0x008fc600078008ff */
[----:B------:R-:W-:Y:S01]  /*07f0*/  IMAD R34, R16, 0x4, R32 ;  /* 0x0000000410227824 */ /* 0x000fe200078e0220 */
[----:B----4-:R-:W-:Y:S02]  /*0800*/  LEA R26, P1, R32, R17, 0x1 ;  /* 0x00000011201a7211 */ /* 0x010fe400078208ff */
[-C--:B------:R-:W-:Y:S02]  /*0810*/  LEA.HI.X.SX32 R23, R14, R15.reuse, 0x1, P0 ;  /* 0x0000000f0e177211 */ /* 0x080fe400000f0eff */
[----:B------:R-:W-:Y:S01]  /*0820*/  LEA.HI.X.SX32 R27, R32, R15, 0x1, P1 ;  /* 0x0000000f201b7211 */ /* 0x000fe200008f0eff */
[----:B------:R-:W-:Y:S01]  /*0830*/  IMAD R32, R16, 0x4, R34 ;  /* 0x0000000410207824 */ /* 0x000fe200078e0222 */
[----:B-1----:R-:W-:Y:S01]  /*0840*/  LEA R24, P0, R30, R17, 0x1 ;  /* 0x000000111e187211 */ /* 0x002fe200078008ff */
[----:B------:R-:W5:Y:S02]  /*0850*/  LDG.E.U16 R14, desc[UR30][R20.64] ;  /* 0x0000001e140e7981 */ /* 0x000f64000c1e1500 */
[----:B------:R-:W-:Y:S01]  /*0860*/  IMAD R36, R16, 0x4, R32 ;  /* 0x0000000410247824 */ /* 0x000fe200078e0220 */
[----:B------:R-:W-:Y:S01]  /*0870*/  LEA.HI.X.SX32 R25, R30, R15, 0x1, P0 ;  /* 0x0000000f1e197211 */ /* 0x000fe200000f0eff */
[----:B------:R-:W5:Y:S01]  /*0880*/  LDG.E.U16 R19, desc[UR30][R22.64] ;  /* 0x0000001e16137981 */ /* 0x000f62000c1e1500 */
[----:B------:R-:W-:-:S02]  /*0890*/  LEA R30, P0, R34, R17, 0x1 ;  /* 0x00000011221e7211 */ /* 0x000fc400078008ff */
[----:B------:R-:W-:Y:S01]  /*08a0*/  LEA R38, R16, R36, 0x2 ;  /* 0x0000002410267211 */ /* 0x000fe200078e10ff */
[----:B------:R1:W5:Y:S01]  /*08b0*/  LDG.E.U16 R18, desc[UR30][R24.64] ;  /* 0x0000001e18127981 */ /* 0x000362000c1e1500 */
[----:B------:R-:W-:Y:S02]  /*08c0*/  LEA.HI.X.SX32 R31, R34, R15, 0x1, P0 ;  /* 0x0000000f221f7211 */ /* 0x000fe400000f0eff */
[----:B0-----:R-:W-:Y:S01]  /*08d0*/  LEA R28, P0, R32, R17, 0x1 ;  /* 0x00000011201c7211 */ /* 0x001fe200078008ff */
[----:B------:R-:W-:Y:S01]  /*08e0*/  IMAD R40, R16, 0x4, R38 ;  /* 0x0000000410287824 */ /* 0x000fe200078e0226 */
[----:B------:R0:W5:Y:S02]  /*08f0*/  LDG.E.U16 R21, desc[UR30][R26.64] ;  /* 0x0000001e1a157981 */ /* 0x000164000c1e1500 */
[----:B------:R-:W-:Y:S02]  /*0900*/  LEA.HI.X.SX32 R29, R32, R15, 0x1, P0 ;  /* 0x0000000f201d7211 */ /* 0x000fe400000f0eff */
[----:B------:R-:W-:Y:S01]  /*0910*/  LEA R32, P0, R36, R17, 0x1 ;  /* 0x0000001124207211 */ /* 0x000fe200078008ff */
[----:B-1----:R-:W-:Y:S01]  /*0920*/  IMAD R24, R16, 0x4, R40 ;  /* 0x0000000410187824 */ /* 0x002fe200078e0228 */
[----:B------:R1:W5:Y:S02]  /*0930*/  LDG.E.U16 R20, desc[UR30][R30.64] ;  /* 0x0000001e1e147981 */ /* 0x000364000c1e1500 */
[----:B------:R-:W-:-:S02]  /*0940*/  LEA.HI.X.SX32 R33, R36, R15, 0x1, P0 ;  /* 0x0000000f24217211 */ /* 0x000fc400000f0eff */
[-C--:B------:R-:W-:Y:S01]  /*0950*/  LEA R36, P0, R40, R17.reuse, 0x1 ;  /* 0x0000001128247211 */ /* 0x080fe200078008ff */
[----:B0-----:R-:W-:Y:S01]  /*0960*/  IMAD R26, R16, 0x4, R24 ;  /* 0x00000004101a7824 */ /* 0x001fe200078e0218 */
[----:B------:R-:W-:Y:S01]  /*0970*/  LEA R34, P1, R38, R17, 0x1 ;  /* 0x0000001126227211 */ /* 0x000fe200078208ff */
[----:B------:R0:W5:Y:S01]  /*0980*/  LDG.E.U16 R23, desc[UR30][R28.64] ;  /* 0x0000001e1c177981 */ /* 0x000162000c1e1500 */
[----:B------:R-:W-:Y:S01]  /*0990*/  LEA.HI.X.SX32 R37, R40, R15, 0x1, P0 ;  /* 0x0000000f28257211 */ /* 0x000fe200000f0eff */
[----:B------:R-:W-:Y:S01]  /*09a0*/  IMAD R42, R16, 0x4, R26 ;  /* 0x00000004102a7824 */ /* 0x000fe200078e021a */
[----:B-1----:R-:W-:Y:S01]  /*09b0*/  LEA R30, P0, R24, R17, 0x1 ;  /* 0x00000011181e7211 */ /* 0x002fe200078008ff */
[----:B------:R1:W5:Y:S01]  /*09c0*/  LDG.E.U16 R22, desc[UR30][R32.64] ;  /* 0x0000001e20167981 */ /* 0x000362000c1e1500 */
[-C--:B------:R-:W-:Y:S02]  /*09d0*/  LEA.HI.X.SX32 R35, R38, R15.reuse, 0x1, P1 ;  /* 0x0000000f26237211 */ /* 0x080fe400008f0eff */
[----:B------:R-:W-:-:S02]  /*09e0*/  LEA.HI.X.SX32 R31, R24, R15, 0x1, P0 ;  /* 0x0000000f181f7211 */ /* 0x000fc400000f0eff */
[-C--:B------:R-:W-:Y:S01]  /*09f0*/  LEA R38, P0, R26, R17.reuse, 0x1 ;  /* 0x000000111a267211 */ /* 0x080fe200078008ff */
[----:B0-----:R-:W-:Y:S01]  /*0a00*/  IMAD R28, R16, 0x4, R42 ;  /* 0x00000004101c7824 */ /* 0x001fe200078e022a */
[----:B------:R-:W-:Y:S01]  /*0a10*/  LEA R40, P1, R42, R17, 0x1 ;  /* 0x000000112a287211 */ /* 0x000fe200078208ff */
[----:B------:R0:W5:Y:S01]  /*0a20*/  LDG.E.U16 R25, desc[UR30][R34.64] ;  /* 0x0000001e22197981 */ /* 0x000162000c1e1500 */
[-C--:B------:R-:W-:Y:S02]  /*0a30*/  LEA.HI.X.SX32 R39, R26, R15.reuse, 0x1, P0 ;  /* 0x0000000f1a277211 */ /* 0x080fe400000f0eff */
[----:B------:R-:W-:Y:S01]  /*0a40*/  LEA.HI.X.SX32 R41, R42, R15, 0x1, P1 ;  /* 0x0000000f2a297211 */ /* 0x000fe200008f0eff */
[----:B------:R-:W-:Y:S01]  /*0a50*/  IMAD R42, R16, 0x4, R28 ;  /* 0x00000004102a7824 */ /* 0x000fe200078e021c */
[C---:B-1----:R-:W-:Y:S01]  /*0a60*/  LEA R32, P0, R28.reuse, R17, 0x1 ;  /* 0x000000111c207211 */ /* 0x042fe200078008ff */
[----:B------:R1:W5:Y:S03]  /*0a70*/  LDG.E.U16 R24, desc[UR30][R36.64] ;  /* 0x0000001e24187981 */ /* 0x000366000c1e1500 */
[----:B------:R-:W-:Y:S01]  /*0a80*/  LEA.HI.X.SX32 R33, R28, R15, 0x1, P0 ;  /* 0x0000000f1c217211 */ /* 0x000fe200000f0eff */
[----:B------:R-:W-:Y:S01]  /*0a90*/  IMAD R46, R16, 0x4, R42 ;  /* 0x00000004102e7824 */ /* 0x000fe200078e022a */
[C---:B0-----:R-:W-:Y:S01]  /*0aa0*/  LEA R34, P0, R42.reuse, R17, 0x1 ;  /* 0x000000112a227211 */ /* 0x041fe200078008ff */
[----:B------:R0:W5:Y:S03]  /*0ab0*/  LDG.E.U16 R29, desc[UR30][R40.64] ;  /* 0x0000001e281d7981 */ /* 0x000166000c1e1500 */
[----:B------:R-:W-:Y:S01]  /*0ac0*/  LEA.HI.X.SX32 R35, R42, R15, 0x1, P0 ;  /* 0x0000000f2a237211 */ /* 0x000fe200000f0eff */
[----:B------:R-:W-:Y:S01]  /*0ad0*/  IMAD R42, R16, 0x4, R46 ;  /* 0x00000004102a7824 */ /* 0x000fe200078e022e */
[-C--:B-1----:R-:W-:Y:S01]  /*0ae0*/  LEA R36, P0, R46, R17.reuse, 0x1 ;  /* 0x000000112e247211 */ /* 0x082fe200078008ff */
[----:B------:R1:W5:Y:S02]  /*0af0*/  LDG.E.U16 R26, desc[UR30][R38.64] ;  /* 0x0000001e261a7981 */ /* 0x000364000c1e1500 */
[----:B------:R-:W-:Y:S01]  /*0b00*/  IMAD R50, R16, 0x4, R42 ;  /* 0x0000000410327824 */ /* 0x000fe200078e022a */
[----:B------:R-:W-:Y:S01]  /*0b10*/  LEA R44, P1, R42, R17, 0x1 ;  /* 0x000000112a2c7211 */ /* 0x000fe200078208ff */
[----:B------:R3:W5:Y:S01]  /*0b20*/  LDG.E.U16 R28, desc[UR30][R32.64] ;  /* 0x0000001e201c7981 */ /* 0x000762000c1e1500 */
[-C--:B------:R-:W-:Y:S01]  /*0b30*/  LEA.HI.X.SX32 R37, R46, R15.reuse, 0x1, P0 ;  /* 0x0000000f2e257211 */ /* 0x080fe200000f0eff */
[----:B0-----:R-:W-:Y:S01]  /*0b40*/  IMAD R40, R16, 0x4, R50 ;  /* 0x0000000410287824 */ /* 0x001fe200078e0232 */
[----:B------:R-:W-:Y:S01]  /*0b50*/  LEA.HI.X.SX32 R45, R42, R15, 0x1, P1 ;  /* 0x0000000f2a2d7211 */ /* 0x000fe200008f0eff */
[----:B------:R-:W5:Y:S01]  /*0b60*/  LDG.E.U16 R27, desc[UR30][R30.64] ;  /* 0x0000001e1e1b7981 */ /* 0x000f62000c1e1500 */
[----:B-1----:R-:W-:Y:S01]  /*0b70*/  LEA R38, P0, R50, R17, 0x1 ;  /* 0x0000001132267211 */ /* 0x002fe200078008ff */
[----:B------:R-:W-:-:S03]  /*0b80*/  IMAD R42, R16, 0x4, R40 ;  /* 0x00000004102a7824 */ /* 0x000fc600078e0228 */
[----:B------:R-:W5:Y:S01]  /*0b90*/  LDG.E.U16 R45, desc[UR30][R44.64] ;  /* 0x0000001e2c2d7981 */ /* 0x000f62000c1e1500 */
[----:B------:R-:W-:Y:S01]  /*0ba0*/  LEA.HI.X.SX32 R39, R50, R15, 0x1, P0 ;  /* 0x0000000f32277211 */ /* 0x000fe200000f0eff */
[----:B------:R-:W-:Y:S01]  /*0bb0*/  IMAD R46, R16, 0x4, R42 ;  /* 0x00000004102e7824 */ /* 0x000fe200078e022a */
[C---:B---3--:R-:W-:Y:S01]  /*0bc0*/  LEA R32, P0, R40.reuse, R17, 0x1 ;  /* 0x0000001128207211 */ /* 0x048fe200078008ff */
[----:B------:R0:W5:Y:S03]  /*0bd0*/  LDG.E.U16 R31, desc[UR30][R34.64] ;  /* 0x0000001e221f7981 */ /* 0x000166000c1e1500 */
[----:B------:R-:W-:Y:S01]  /*0be0*/  LEA.HI.X.SX32 R33, R40, R15, 0x1, P0 ;  /* 0x0000000f28217211 */ /* 0x000fe200000f0eff */
[----:B------:R-:W-:Y:S01]  /*0bf0*/  IMAD R40, R16, 0x4, R46 ;  /* 0x0000000410287824 */ /* 0x000fe200078e022e */
[-C--:B------:R-:W-:Y:S01]  /*0c00*/  LEA R16, P1, R46, R17.reuse, 0x1 ;  /* 0x000000112e107211 */ /* 0x080fe200078208ff */
[----:B------:R1:W5:Y:S04]  /*0c10*/  LDG.E.U16 R30, desc[UR30][R36.64] ;  /* 0x0000001e241e7981 */ /* 0x000368000c1e1500 */
[----:B------:R3:W5:Y:S01]  /*0c20*/  LDG.E.U16 R39, desc[UR30][R38.64] ;  /* 0x0000001e26277981 */ /* 0x000762000c1e1500 */
[----:B0-----:R-:W-:-:S03]  /*0c30*/  LEA R34, P0, R42, R17, 0x1 ;  /* 0x000000112a227211 */ /* 0x001fc600078008ff */
[----:B------:R-:W5:Y:S01]  /*0c40*/  LDG.E.U16 R33, desc[UR30][R32.64] ;  /* 0x0000001e20217981 */ /* 0x000f62000c1e1500 */
[----:B------:R-:W-:Y:S02]  /*0c50*/  LEA.HI.X.SX32 R35, R42, R15, 0x1, P0 ;  /* 0x0000000f2a237211 */ /* 0x000fe400000f0eff */
[----:B-1----:R-:W-:Y:S02]  /*0c60*/  LEA R36, P0, R40, R17, 0x1 ;  /* 0x0000001128247211 */ /* 0x002fe400078008ff */
[-C--:B------:R-:W-:Y:S02]  /*0c70*/  LEA.HI.X.SX32 R17, R46, R15.reuse, 0x1, P1 ;  /* 0x0000000f2e117211 */ /* 0x080fe400008f0eff */
[----:B------:R-:W0:Y:S01]  /*0c80*/  LDC.64 R46, c[0x0][0x3c0] ;  /* 0x0000f000ff2e7b82 */ /* 0x000e220000000a00 */
[----:B---3--:R-:W-:Y:S01]  /*0c90*/  SHF.R.U32.HI R38, RZ, 0x7, R0 ;  /* 0x00000007ff267819 */ /* 0x008fe20000011600 */
[----:B------:R1:W5:Y:S03]  /*0ca0*/  LDG.E.U16 R35, desc[UR30][R34.64] ;  /* 0x0000001e22237981 */ /* 0x000366000c1e1500 */
[----:B------:R-:W-:Y:S01]  /*0cb0*/  SGXT.U32 R38, R38, 0x1 ;  /* 0x000000012626781a */ /* 0x000fe20000000000 */
[----:B------:R-:W5:Y:S01]  /*0cc0*/  LDG.E.U16 R41, desc[UR30][R16.64] ;  /* 0x0000001e10297981 */ /* 0x000f62000c1e1500 */
[----:B------:R-:W-:-:S02]  /*0cd0*/  LEA.HI.X.SX32 R37, R40, R15, 0x1, P0 ;  /* 0x0000000f28257211 */ /* 0x000fc400000f0eff */
[----:B------:R-:W-:-:S04]  /*0ce0*/  LOP3.LUT R15, R0, 0x7f, RZ, 0xc0, !PT ;  /* 0x0000007f000f7812 */ /* 0x000fc800078ec0ff */
[----:B------:R3:W5:Y:S01]  /*0cf0*/  LDG.E.U16 R37, desc[UR30][R36.64] ;  /* 0x0000001e24257981 */ /* 0x000762000c1e1500 */
[----:B0-----:R-:W-:-:S04]  /*0d00*/  IMAD R38, R38, R47, RZ ;  /* 0x0000002f26267224 */ /* 0x001fc800078e02ff */
[----:B------:R-:W-:-:S04]  /*0d10*/  IMAD R42, R47, 0x2, R38 ;  /* 0x000000022f2a7824 */ /* 0x000fc800078e0226 */
[----:B-1----:R-:W-:Y:S01]  /*0d20*/  IMAD R34, R47, 0x2, R42 ;  /* 0x000000022f227824 */ /* 0x002fe200078e022a */
[----:B------:R-:W-:-:S03]  /*0d30*/  SHF.R.U32.HI R32, RZ, 0x5, R0 ;  /* 0x00000005ff207819 */ /* 0x000fc60000011600 */
[----:B---3--:R-:W-:Y:S02]  /*0d40*/  IMAD R36, R47, 0x2, R34 ;  /* 0x000000022f247824 */ /* 0x008fe400078e0222 */
[----:B------:R-:W-:Y:S02]  /*0d50*/  IMAD R17, R15, UR4, RZ ;  /* 0x000000040f117c24 */ /* 0x000fe4000f8e02ff */
[----:B------:R-:W-:Y:S02]  /*0d60*/  IMAD R46, R46, UR27, RZ ;  /* 0x0000001b2e2e7c24 */ /* 0x000fe4000f8e02ff */
[----:B------:R-:W-:Y:S01]  /*0d70*/  IMAD R44, R47, 0x2, R36 ;  /* 0x000000022f2c7824 */ /* 0x000fe200078e0224 */
[----:B------:R-:W-:Y:S01]  /*0d80*/  R2UR UR15, R32 ;  /* 0x00000000200f72ca */ /* 0x000fe200000e0000 */
[----:B------:R-:W-:Y:S02]  /*0d90*/  IMAD.SHL.U32 R32, R17, 0x2, RZ ;  /* 0x0000000211207824 */ /* 0x000fe400078e00ff */
[----:B------:R-:W-:-:S02]  /*0da0*/  IMAD.SHL.U32 R15, R46, 0x2, RZ ;  /* 0x000000022e0f7824 */ /* 0x000fc400078e00ff */
[----:B------:R-:W-:Y:S02]  /*0db0*/  IMAD R50, R47, 0x2, R44 ;  /* 0x000000022f327824 */ /* 0x000fe400078e022c */
[----:B------:R-:W-:Y:S01]  /*0dc0*/  IMAD.HI R17, R17, 0x2, RZ ;  /* 0x0000000211117827 */ /* 0x000fe200078e02ff */
[----:B------:R-:W-:Y:S02]  /*0dd0*/  IADD3 R51, P0, P1, R32, R52, R15 ;  /* 0x0000003420337210 */ /* 0x000fe4000791e00f */
[----:B------:R-:W-:Y:S01]  /*0de0*/  LEA R32, R47, R50, 0x1 ;  /* 0x000000322f207211 */ /* 0x000fe200078e08ff */
[----:B------:R-:W-:Y:S01]  /*0df0*/  IMAD.HI R46, R46, 0x2, RZ ;  /* 0x000000022e2e7827 */ /* 0x000fe200078e02ff */
[----:B--2---:R-:W-:-:S04]  /*0e00*/  R2UR UR25, R48 ;  /* 0x00000000301972ca */ /* 0x004fc800000e0000 */
[----:B------:R-:W-:Y:S01]  /*0e10*/  IADD3.X R17, PT, PT, R17, R53, R46, P0, P1 ;  /* 0x0000003511117210 */ /* 0x000fe200007e242e */
[----:B------:R-:W-:Y:S01]  /*0e20*/  IMAD R46, R47, 0x2, R32 ;  /* 0x000000022f2e7824 */ /* 0x000fe200078e0220 */
[----:B------:R-:W-:-:S03]  /*0e30*/  LEA R74, P2, R34, R51, 0x1 ;  /* 0x00000033224a7211 */ /* 0x000fc600078408ff */
[C---:B------:R-:W-:Y:S01]  /*0e40*/  IMAD R48, R47.reuse, 0x2, R46 ;  /* 0x000000022f307824 */ /* 0x040fe200078e022e */
[----:B------:R-:W-:Y:S02]  /*0e50*/  LEA R84, P0, R38, R51, 0x1 ;  /* 0x0000003326547211 */ /* 0x000fe400078008ff */
[-C--:B------:R-:W-:Y:S01]  /*0e60*/  LEA.HI.X.SX32 R75, R34, R17.reuse, 0x1, P2 ;  /* 0x00000011224b7211 */ /* 0x080fe200010f0eff */
[C---:B------:R-:W-:Y:S01]  /*0e70*/  IMAD R34, R47.reuse, 0x2, R48 ;  /* 0x000000022f227824 */ /* 0x040fe200078e0230 */
[----:B------:R-:W-:Y:S02]  /*0e80*/  LEA.HI.X.SX32 R85, R38, R17, 0x1, P0 ;  /* 0x0000001126557211 */ /* 0x000fe400000f0eff */
[-C--:B------:R-:W-:Y:S01]  /*0e90*/  LEA R72, P0, R36, R51.reuse, 0x1 ;  /* 0x0000003324487211 */ /* 0x080fe200078008ff */
[C---:B------:R-:W-:Y:S01]  /*0ea0*/  IMAD R38, R47.reuse, 0x2, R34 ;  /* 0x000000022f267824 */ /* 0x040fe200078e0222 */
[----:B------:R-:W-:Y:S02]  /*0eb0*/  LEA R82, P1, R42, R51, 0x1 ;  /* 0x000000332a527211 */ /* 0x000fe400078208ff */
[-C--:B------:R-:W-:Y:S01]  /*0ec0*/  LEA.HI.X.SX32 R73, R36, R17.reuse, 0x1, P0 ;  /* 0x0000001124497211 */ /* 0x080fe200000f0eff */
[----:B------:R-:W-:Y:S01]  /*0ed0*/  IMAD R36, R47, 0x2, R38 ;  /* 0x000000022f247824 */ /* 0x000fe200078e0226 */
[----:B------:R-:W-:-:S02]  /*0ee0*/  LEA.HI.X.SX32 R83, R42, R17, 0x1, P1 ;  /* 0x000000112a537211 */ /* 0x000fc400008f0eff */
[-C--:B------:R-:W-:Y:S01]  /*0ef0*/  LEA R66, P0, R32, R51.reuse, 0x1 ;  /* 0x0000003320427211 */ /* 0x080fe200078008ff */
[C---:B------:R-:W-:Y:S01]  /*0f00*/  IMAD R42, R47.reuse, 0x2, R36 ;  /* 0x000000022f2a7824 */ /* 0x040fe200078e0224 */
[-C--:B------:R-:W-:Y:S02]  /*0f10*/  LEA R70, P1, R44, R51.reuse, 0x1 ;  /* 0x000000332c467211 */ /* 0x080fe400078208ff */
[----:B------:R-:W-:Y:S02]  /*0f20*/  LEA R68, P2, R50, R51, 0x1 ;  /* 0x0000003332447211 */ /* 0x000fe400078408ff */
[-C--:B------:R-:W-:Y:S01]  /*0f30*/  LEA.HI.X.SX32 R67, R32, R17.reuse, 0x1, P0 ;  /* 0x0000001120437211 */ /* 0x080fe200000f0eff */
[C---:B------:R-:W-:Y:S01]  /*0f40*/  IMAD R32, R47.reuse, 0x2, R42 ;  /* 0x000000022f207824 */ /* 0x040fe200078e022a */
[-C--:B------:R-:W-:Y:S02]  /*0f50*/  LEA.HI.X.SX32 R71, R44, R17.reuse, 0x1, P1 ;  /* 0x000000112c477211 */ /* 0x080fe400008f0eff */
[----:B------:R-:W-:Y:S01]  /*0f60*/  LEA.HI.X.SX32 R69, R50, R17, 0x1, P2 ;  /* 0x0000001132457211 */ /* 0x000fe200010f0eff */
[----:B------:R-:W-:Y:S01]  /*0f70*/  IMAD R44, R47, 0x2, R32 ;  /* 0x000000022f2c7824 */ /* 0x000fe200078e0220 */
[----:B------:R-:W-:-:S02]  /*0f80*/  LEA R64, P1, R46, R51, 0x1 ;  /* 0x000000332e407211 */ /* 0x000fc400078208ff */
[----:B------:R-:W-:Y:S02]  /*0f90*/  LEA R62, P2, R48, R51, 0x1 ;  /* 0x00000033303e7211 */ /* 0x000fe400078408ff */
[----:B------:R-:W-:Y:S01]  /*0fa0*/  LOP3.LUT R16, R0, 0xff, RZ, 0xc0, !PT ;  /* 0x000000ff00107812 */ /* 0x000fe200078ec0ff */
[----:B------:R-:W-:Y:S01]  /*0fb0*/  IMAD R15, R47, 0x2, R44 ;  /* 0x000000022f0f7824 */ /* 0x000fe200078e022c */
[-C--:B------:R-:W-:Y:S02]  /*0fc0*/  LEA.HI.X.SX32 R65, R46, R17.reuse, 0x1, P1 ;  /* 0x000000112e417211 */ /* 0x080fe400008f0eff */
[----:B------:R-:W-:Y:S02]  /*0fd0*/  LEA.HI.X.SX32 R63, R48, R17, 0x1, P2 ;  /* 0x00000011303f7211 */ /* 0x000fe400010f0eff */
[----:B------:R-:W-:Y:S02]  /*0fe0*/  LOP3.LUT R49, R0, 0xc0, RZ, 0xc0, !PT ;  /* 0x000000c000317812 */ /* 0x000fe400078ec0ff */
[----:B------:R-:W-:-:S02]  /*0ff0*/  LEA R60, P0, R34, R51, 0x1 ;  /* 0x00000033223c7211 */ /* 0x000fc400078008ff */
[-C--:B------:R-:W-:Y:S02]  /*1000*/  LEA R58, P1, R38, R51.reuse, 0x1 ;  /* 0x00000033263a7211 */ /* 0x080fe400078208ff */
[----:B------:R-:W-:Y:S01]  /*1010*/  LEA R56, P2, R36, R51, 0x1 ;  /* 0x0000003324387211 */ /* 0x000fe200078408ff */
[----:B------:R-:W-:Y:S01]  /*1020*/  IMAD.SHL.U32 R40, R16, 0x2, RZ ;  /* 0x0000000210287824 */ /* 0x000fe200078e00ff */
[----:B------:R-:W-:Y:S02]  /*1030*/  SHF.R.U32.HI R49, RZ, 0x2, R49 ;  /* 0x00000002ff317819 */ /* 0x000fe40000011631 */
[-C--:B------:R-:W-:Y:S02]  /*1040*/  LEA.HI.X.SX32 R61, R34, R17.reuse, 0x1, P0 ;  /* 0x00000011223d7211 */ /* 0x080fe400000f0eff */
[-C--:B------:R-:W-:Y:S02]  /*1050*/  LEA.HI.X.SX32 R59, R38, R17.reuse, 0x1, P1 ;  /* 0x00000011263b7211 */ /* 0x080fe400008f0eff */
[----:B------:R-:W-:-:S02]  /*1060*/  LEA.HI.X.SX32 R57, R36, R17, 0x1, P2 ;  /* 0x0000001124397211 */ /* 0x000fc400010f0eff */
[-C--:B------:R-:W-:Y:S02]  /*1070*/  LEA R54, P0, R42, R51.reuse, 0x1 ;  /* 0x000000332a367211 */ /* 0x080fe400078008ff */
[-C--:B------:R-:W-:Y:S02]  /*1080*/  LEA R52, P1, R32, R51.reuse, 0x1 ;  /* 0x0000003320347211 */ /* 0x080fe400078208ff */
[-C--:B------:R-:W-:Y:S02]  /*1090*/  LEA R50, P2, R44, R51.reuse, 0x1 ;  /* 0x000000332c327211 */ /* 0x080fe400078408ff */
[----:B------:R-:W-:Y:S02]  /*10a0*/  LEA R48, P4, R15, R51, 0x1 ;  /* 0x000000330f307211 */ /* 0x000fe400078808ff */
[----:B------:R-:W-:Y:S02]  /*10b0*/  LOP3.LUT R40, R40, R49, RZ, 0x3c, !PT ;  /* 0x0000003128287212 */ /* 0x000fe400078e3cff */
[----:B------:R-:W-:-:S02]  /*10c0*/  LEA.HI.X.SX32 R55, R42, R17, 0x1, P0 ;  /* 0x000000112a377211 */ /* 0x000fc400000f0eff */
[-C--:B------:R-:W-:Y:S02]  /*10d0*/  LEA.HI.X.SX32 R53, R32, R17.reuse, 0x1, P1 ;  /* 0x0000001120357211 */ /* 0x080fe400008f0eff */
[-C--:B------:R-:W-:Y:S02]  /*10e0*/  LEA.HI.X.SX32 R51, R44, R17.reuse, 0x1, P2 ;  /* 0x000000112c337211 */ /* 0x080fe400010f0eff */
[----:B------:R-:W-:Y:S01]  /*10f0*/  LEA.HI.X.SX32 R49, R15, R17, 0x1, P4 ;  /* 0x000000110f317211 */ /* 0x000fe200020f0eff */
[----:B------:R-:W-:Y:S06]  /*1100*/  @P3 BRA `(.L_x_5) ;  /* 0x0000000000183947 */ /* 0x000fec0003800000 */
[----:B------:R-:W-:Y:S01]  /*1110*/  ELECT P0, URZ, PT ;  /* 0x0000000000ff782f */ /* 0x000fe20003800000 */
[----:B------:R-:W-:Y:S01]  /*1120*/  IMAD.MOV.U32 R15, RZ, RZ, 0x1 ;  /* 0x00000001ff0f7424 */ /* 0x000fe200078e00ff */
[----:B------:R-:W-:Y:S01]  /*1130*/  UMOV UR4, 0x40 ;  /* 0x0000004000047882 */ /* 0x000fe20000000000 */
[----:B------:R-:W-:Y:S01]  /*1140*/  UVIRTCOUNT.DEALLOC.SMPOOL 0x80 ;  /* 0x000000800000784c */ /* 0x000fe20000000000 */
[----:B------:R-:W-:-:S09]  /*1150*/  ULEA UR4, UR6, UR4, 0x18 ;  /* 0x0000000406047291 */ /* 0x000fd2000f8ec0ff */
[----:B------:R0:W-:Y:S03]  /*1160*/  @P0 STS.U8 [UR4], R15 ;  /* 0x0000000fff000988 */ /* 0x0001e60008000004 */
.L_x_5:
[----:B------:R-:W-:Y:S01]  /*1170*/  USHF.L.U32 UR8, UR15, 0x15, URZ ;  /* 0x000000150f087899 */ /* 0x000fe200080006ff */
[----:B-----5:R1:W-:Y:S01]  /*1180*/  STS.U16 [R40+UR26], R3 ;  /* 0x0000000328007988 */ /* 0x0203e2000800041a */
[----:B------:R-:W-:Y:S01]  /*1190*/  ULOP3.LUT UR28, UR15, 0x4, URZ, 0xc0, !UPT ;  /* 0x000000040f1c7892 */ /* 0x000fe2000f8ec0ff */
[----:B------:R-:W-:Y:S01]  /*11a0*/  LOP3.LUT P4, RZ, R0, 0xff, RZ, 0xc0, !PT ;  /* 0x000000ff00ff7812 */ /* 0x000fe2000788c0ff */
[----:B------:R-:W-:Y:S01]  /*11b0*/  ULOP3.LUT UR8, UR8, 0x600000, URZ, 0xc0, !UPT ;  /* 0x0060000008087892 */ /* 0x000fe2000f8ec0ff */
[----:B------:R2:W-:Y:S01]  /*11c0*/  STS.U16 [R40+UR26+0x400], R5 ;  /* 0x0004000528007988 */ /* 0x0005e2000800041a */
[----:B------:R-:W-:Y:S01]  /*11d0*/  UMOV UR4, 0x1 ;  /* 0x0000000100047882 */ /* 0x000fe20000000000 */
[----:B------:R-:W-:Y:S01]  /*11e0*/  PRMT R17, RZ, 0x7610, R17 ;  /* 0x00007610ff117816 */ /* 0x000fe20000000011 */
[----:B------:R-:W-:Y:S01]  /*11f0*/  UIADD3 UR24, UPT, UPT, UR25, UR8, URZ ;  /* 0x0000000819187290 */ /* 0x000fe2000fffe0ff */
[----:B------:R3:W-:Y:S01]  /*1200*/  STS.U16 [R40+UR26+0x800], R7 ;  /* 0x0008000728007988 */ /* 0x0007e2000800041a */
[----:B0-----:R-:W-:-:S02]  /*1210*/  PRMT R15, RZ, 0x7610, R15 ;  /* 0x00007610ff0f7816 */ /* 0x001fc4000000000f */
[----:B------:R-:W-:Y:S01]  /*1220*/  ULEA UR24, UR28, UR24, 0x4 ;  /* 0x000000181c187291 */ /* 0x000fe2000f8e20ff */
[----:B-1----:R-:W-:Y:S01]  /*1230*/  LOP3.LUT R3, R40, 0x40, RZ, 0x3c, !PT ;  /* 0x0000004028037812 */ /* 0x002fe200078e3cff */
[----:B------:R0:W-:Y:S01]  /*1240*/  STS.U16 [R40+UR26+0xc00], R9 ;  /* 0x000c000928007988 */ /* 0x0001e2000800041a */
[----:B--2---:R-:W-:Y:S01]  /*1250*/  PRMT R5, RZ, 0x7610, R5 ;  /* 0x00007610ff057816 */ /* 0x004fe20000000005 */
[----:B------:R-:W-:Y:S01]  /*1260*/  VOTEU.ALL UP0, P4 ;  /* 0x0000000000ff7886 */ /* 0x000fe20002000000 */
[----:B------:R-:W-:Y:S01]  /*1270*/  VOTEU.ALL UP1, P4 ;  /* 0x0000000000ff7886 */ /* 0x000fe20002020000 */
[----:B------:R1:W-:Y:S01]  /*1280*/  STS.U16 [R40+UR26+0x1000], R11 ;  /* 0x0010000b28007988 */ /* 0x0003e2000800041a */
[----:B---3--:R-:W-:Y:S02]  /*1290*/  PRMT R7, RZ, 0x7610, R7 ;  /* 0x00007610ff077816 */ /* 0x008fe40000000007 */
[----:B------:R-:W-:-:S04]  /*12a0*/  @!UP0 UIADD3 UR6, UPT, UPT, -UR4, 0x100000, URZ ;  /* 0x0010000004068890 */ /* 0x000fc8000fffe1ff */
[----:B------:R-:W-:Y:S02]  /*12b0*/  @!UP0 USHF.L.U32 UR7, UR6, 0xb, URZ ;  /* 0x0000000b06078899 */ /* 0x000fe400080006ff */
[----:B------:R-:W-:Y:S01]  /*12c0*/  @!UP0 USHF.L.U32 UR6, UR6, 0x1, URZ ;  /* 0x0000000106068899 */ /* 0x000fe200080006ff */
[----:B------:R2:W-:Y:S01]  /*12d0*/  STS.U16 [R40+UR26+0x1400], R13 ;  /* 0x0014000d28007988 */ /* 0x0005e2000800041a */
[----:B0-----:R-:W-:-:S03]  /*12e0*/  PRMT R9, RZ, 0x7610, R9 ;  /* 0x00007610ff097816 */ /* 0x001fc60000000009 */
[----:B------:R0:W-:Y:S01]  /*12f0*/  STS.U16 [R40+UR26+0x1800], R19 ;  /* 0x0018001328007988 */ /* 0x0001e2000800041a */
[----:B-1----:R-:W-:-:S03]  /*1300*/  PRMT R11, RZ, 0x7610, R11 ;  /* 0x00007610ff0b7816 */ /* 0x002fc6000000000b */
[----:B------:R-:W-:Y:S01]  /*1310*/  STS.U16 [R40+UR26+0x1c00], R21 ;  /* 0x001c001528007988 */ /* 0x000fe2000800041a */
[----:B--2---:R-:W-:-:S03]  /*1320*/  PRMT R13, RZ, 0x7610, R13 ;  /* 0x00007610ff0d7816 */ /* 0x004fc6000000000d */
[----:B------:R-:W-:Y:S01]  /*1330*/  STS.U16 [R40+UR26+0x2000], R23 ;  /* 0x0020001728007988 */ /* 0x000fe2000800041a */
[----:B0-----:R-:W-:-:S03]  /*1340*/  PRMT R19, RZ, 0x7610, R19 ;  /* 0x00007610ff137816 */ /* 0x001fc60000000013 */
[----:B------:R-:W-:Y:S04]  /*1350*/  STS.U16 [R40+UR26+0x2400], R25 ;  /* 0x0024001928007988 */ /* 0x000fe8000800041a */
[----:B------:R-:W-:Y:S04]  /*1360*/  STS.U16 [R40+UR26+0x2800], R27 ;  /* 0x0028001b28007988 */ /* 0x000fe8000800041a */
[----:B------:R-:W-:Y:S04]  /*1370*/  STS.U16 [R40+UR26+0x2c00], R29 ;  /* 0x002c001d28007988 */ /* 0x000fe8000800041a */
[----:B------:R-:W-:Y:S04]  /*1380*/  STS.U16 [R40+UR26+0x3000], R31 ;  /* 0x0030001f28007988 */ /* 0x000fe8000800041a */
[----:B------:R-:W-:Y:S04]  /*1390*/  STS.U16 [R40+UR26+0x3400], R45 ;  /* 0x0034002d28007988 */ /* 0x000fe8000800041a */
[----:B------:R-:W-:Y:S04]  /*13a0*/  STS.U16 [R40+UR26+0x3800], R33 ;  /* 0x0038002128007988 */ /* 0x000fe8000800041a */
[----:B------:R-:W-:Y:S04]  /*13b0*/  STS.U16 [R40+UR26+0x3c00], R41 ;  /* 0x003c002928007988 */ /* 0x000fe8000800041a */
[----:B------:R0:W-:Y:S04]  /*13c0*/  STS.U16 [R3+UR26+0x200], R4 ;  /* 0x0002000403007988 */ /* 0x0001e8000800041a */
[----:B------:R1:W-:Y:S04]  /*13d0*/  STS.U16 [R3+UR26+0x600], R6 ;  /* 0x0006000603007988 */ /* 0x0003e8000800041a */
[----:B------:R2:W-:Y:S01]  /*13e0*/  STS.U16 [R3+UR26+0xa00], R8 ;  /* 0x000a000803007988 */ /* 0x0005e2000800041a */
[----:B0-----:R-:W-:-:S03]  /*13f0*/  PRMT R4, RZ, 0x7610, R4 ;  /* 0x00007610ff047816 */ /* 0x001fc60000000004 */
[----:B------:R0:W-:Y:S01]  /*1400*/  STS.U16 [R3+UR26+0xe00], R10 ;  /* 0x000e000a03007988 */ /* 0x0001e2000800041a */
[----:B-1----:R-:W-:-:S03]  /*1410*/  PRMT R6, RZ, 0x7610, R6 ;  /* 0x00007610ff067816 */ /* 0x002fc60000000006 */
[----:B------:R1:W-:Y:S01]  /*1420*/  STS.U16 [R3+UR26+0x1200], R12 ;  /* 0x0012000c03007988 */ /* 0x0003e2000800041a */
[----:B--2---:R-:W-:-:S03]  /*1430*/  PRMT R8, RZ, 0x7610, R8 ;  /* 0x00007610ff087816 */ /* 0x004fc60000000008 */
[----:B------:R2:W-:Y:S01]  /*1440*/  STS.U16 [R3+UR26+0x1600], R14 ;  /* 0x0016000e03007988 */ /* 0x0005e2000800041a */
[----:B0-----:R-:W-:-:S03]  /*1450*/  PRMT R10, RZ, 0x7610, R10 ;  /* 0x00007610ff0a7816 */ /* 0x001fc6000000000a */
[----:B------:R0:W-:Y:S01]  /*1460*/  STS.U16 [R3+UR26+0x1a00], R18 ;  /* 0x001a001203007988 */ /* 0x0001e2000800041a */
[----:B-1----:R-:W-:-:S03]  /*1470*/  PRMT R12, RZ, 0x7610, R12 ;  /* 0x00007610ff0c7816 */ /* 0x002fc6000000000c */
[----:B------:R1:W-:Y:S01]  /*1480*/  STS.U16 [R3+UR26+0x1e00], R20 ;  /* 0x001e001403007988 */ /* 0x0003e2000800041a */
[----:B--2---:R-:W-:-:S03]  /*1490*/  PRMT R14, RZ, 0x7610, R14 ;  /* 0x00007610ff0e7816 */ /* 0x004fc6000000000e */
[----:B------:R-:W-:Y:S01]  /*14a0*/  STS.U16 [R3+UR26+0x2200], R22 ;  /* 0x0022001603007988 */ /* 0x000fe2000800041a */
[----:B0-----:R-:W-:-:S03]  /*14b0*/  PRMT R18, RZ, 0x7610, R18 ;  /* 0x00007610ff127816 */ /* 0x001fc60000000012 */
[----:B------:R-:W-:Y:S01]  /*14c0*/  STS.U16 [R3+UR26+0x2600], R24 ;  /* 0x0026001803007988 */ /* 0x000fe2000800041a */
[----:B-1----:R-:W-:-:S03]  /*14d0*/  PRMT R20, RZ, 0x7610, R20 ;  /* 0x00007610ff147816 */ /* 0x002fc60000000014 */
[----:B------:R-:W-:Y:S04]  /*14e0*/  STS.U16 [R3+UR26+0x2a00], R26 ;  /* 0x002a001a03007988 */ /* 0x000fe8000800041a */
[----:B------:R-:W-:Y:S04]  /*14f0*/  STS.U16 [R3+UR26+0x2e00], R28 ;  /* 0x002e001c03007988 */ /* 0x000fe8000800041a */
[----:B------:R-:W-:Y:S04]  /*1500*/  STS.U16 [R3+UR26+0x3200], R30 ;  /* 0x0032001e03007988 */ /* 0x000fe8000800041a */
[----:B------:R0:W-:Y:S04]  /*1510*/  STS.U16 [R3+UR26+0x3600], R39 ;  /* 0x0036002703007988 */ /* 0x0001e8000800041a */
[----:B------:R-:W-:Y:S04]  /*1520*/  STS.U16 [R3+UR26+0x3a00], R35 ;  /* 0x003a002303007988 */ /* 0x000fe8000800041a */
[----:B------:R1:W-:Y:S01]  /*1530*/  STS.U16 [R3+UR26+0x3e00], R37 ;  /* 0x003e002503007988 */ /* 0x0003e2000800041a */
[----:B0-----:R-:W-:Y:S01]  /*1540*/  VIADD R39, R43, 0x40 ;  /* 0x000000402b277836 */ /* 0x001fe20000000000 */
[----:B------:R-:W-:Y:S01]  /*1550*/  STTM.16dp32bit_t0_t15.x32 tmem[UR24], RZ ;  /* 0x000000ff000079ed */ /* 0x000fe20008a80018 */
[----:B------:R-:W-:Y:S01]  /*1560*/  STTM.16dp32bit_t16_t31.x32 tmem[UR24+0x20], RZ ;  /* 0x000020ff000079ed */ /* 0x000fe20008aa0018 */
[----:B------:R-:W0:Y:S02]  /*1570*/  FENCE.VIEW.ASYNC.T ;  /* 0x00000000000073c6 */ /* 0x000e240000000200 */
[----:B0-----:R-:W-:Y:S01]  /*1580*/  BAR.SYNC.DEFER_BLOCKING 0x0 ;  /* 0x0000000000007b1d */ /* 0x001fe20000010000 */
[----:B------:R-:W-:-:S05]  /*1590*/  ISETP.GT.AND P1, PT, R39, RZ, PT ;  /* 0x000000ff2700720c */ /* 0x000fca0003f24270 */
[----:B------:R-:W0:Y:S02]  /*15a0*/  FENCE.VIEW.ASYNC.S ;  /* 0x00000000000073c6 */ /* 0x000e240000000000 */
[----:B0-----:R0:W2:Y:S02]  /*15b0*/  @!UP1 SYNCS.EXCH.64 URZ, [UR26+0xa000], UR6 ;  /* 0x00a000061aff95b2 */ /* 0x0010a40008000100 */
[----:B--2---:R-:W-:Y:S06]  /*15c0*/  BAR.SYNC.DEFER_BLOCKING 0x0 ;  /* 0x0000000000007b1d */ /* 0x004fec0000010000 */
[----:B------:R-:W2:Y:S04]  /*15d0*/  @P1 LDG.E.U16 R5, desc[UR30][R84.64] ;  /* 0x0000001e54051981 */ /* 0x000ea8000c1e1500 */
[----:B------:R-:W3:Y:S04]  /*15e0*/  @P1 LDG.E.U16 R9, desc[UR30][R70.64] ;  /* 0x0000001e46091981 */ /* 0x000ee8000c1e1500 */
[----:B------:R-:W4:Y:S04]  /*15f0*/  @P1 LDG.E.U16 R13, desc[UR30][R62.64] ;  /* 0x0000001e3e0d1981 */ /* 0x000f28000c1e1500 */
        /* <DEDUP_REMOVED lines=12> */
[----:B------:R-:W4:Y:S01]  /*16c0*/  @P1 LDG.E.U16 R20, desc[UR30][R48.64] ;  /* 0x0000001e30141981 */ /* 0x000f22000c1e1500 */
[C---:B-1----:R-:W-:Y:S01]  /*16d0*/  LOP3.LUT R3, R0.reuse, 0x3f, RZ, 0xc0, !PT ;  /* 0x0000003f00037812 */ /* 0x042fe200078ec0ff */
[----:B------:R-:W-:Y:S01]  /*16e0*/  IMAD.SHL.U32 R38, R0, 0x40, RZ ;  /* 0x0000004000267824 */ /* 0x000fe200078e00ff */
[----:B------:R-:W-:Y:S01]  /*16f0*/  SHF.R.S32.HI R22, RZ, 0x7, R0 ;  /* 0x00000007ff167819 */ /* 0x000fe20000011400 */
[----:B------:R-:W-:Y:S01]  /*1700*/  VOTEU.ALL UP1, P4 ;  /* 0x0000000000ff7886 */ /* 0x000fe20002020000 */
[----:B0-----:R-:W-:-:S04]  /*1710*/  @!UP0 UIADD3 UR6, UPT, UPT, -UR4, 0x100000, URZ ;  /* 0x0010000004068890 */ /* 0x001fc8000fffe1ff */
[----:B------:R-:W-:Y:S02]  /*1720*/  @!UP0 USHF.L.U32 UR7, UR6, 0xb, URZ ;  /* 0x0000000b06078899 */ /* 0x000fe400080006ff */
[----:B------:R-:W-:Y:S01]  /*1730*/  @!UP0 USHF.L.U32 UR6, UR6, 0x1, URZ ;  /* 0x0000000106068899 */ /* 0x000fe200080006ff */
[----:B------:R-:W-:Y:S01]  /*1740*/  IMAD.SHL.U32 R3, R3, 0x2, RZ ;  /* 0x0000000203037824 */ /* 0x000fe200078e00ff */
[----:B------:R-:W-:Y:S01]  /*1750*/  SGXT R22, R22, 0x1 ;  /* 0x000000011616781a */ /* 0x000fe20000000200 */
[----:B------:R-:W-:Y:S02]  /*1760*/  UIADD3 UR23, UPT, UPT, UR25, 0x100000, URZ ;  /* 0x0010000019177890 */ /* 0x000fe4000fffe0ff */
[----:B------:R-:W-:-:S04]  /*1770*/  @!UP0 UIADD3 UR4, UPT, UPT, -UR4, 0x100000, URZ ;  /* 0x0010000004048890 */ /* 0x000fc8000fffe1ff */
[----:B------:R-:W-:Y:S02]  /*1780*/  @!UP0 USHF.L.U32 UR5, UR4, 0xb, URZ ;  /* 0x0000000b04058899 */ /* 0x000fe400080006ff */
[----:B------:R-:W-:Y:S01]  /*1790*/  @!UP0 USHF.L.U32 UR4, UR4, 0x1, URZ ;  /* 0x0000000104048899 */ /* 0x000fe200080006ff */
[----:B------:R-:W-:Y:S01]  /*17a0*/  LOP3.LUT R3, R3, 0x90, R22, 0x78, !PT ;  /* 0x0000009003037812 */ /* 0x000fe200078e7816 */
[----:B------:R-:W-:Y:S01]  /*17b0*/  UIADD3 UR22, UPT, UPT, UR8, UR23, URZ ;  /* 0x0000001708167290 */ /* 0x000fe2000fffe0ff */
[----:B------:R-:W-:Y:S02]  /*17c0*/  ISETP.EQ.U32.AND P2, PT, RZ, UR15, P1 ;  /* 0x0000000fff007c0c */ /* 0x000fe40008f42070 */
[----:B------:R-:W-:Y:S01]  /*17d0*/  LOP3.LUT R38, R3, 0x1000, R38, 0xf8, !PT ;  /* 0x0000100003267812 */ /* 0x000fe200078ef826 */
[----:B------:R-:W-:Y:S01]  /*17e0*/  ULEA UR22, UR28, UR22, 0x2 ;  /* 0x000000161c167291 */ /* 0x000fe2000f8e10ff */
[----:B------:R0:W1:Y:S01]  /*17f0*/  @!UP1 SYNCS.EXCH.64 URZ, [UR26+0xa008], UR6 ;  /* 0x00a008061aff95b2 */ /* 0x0000620008000100 */
[----:B------:R-:W-:Y:S01]  /*1800*/  VOTEU.ALL UP1, P4 ;  /* 0x0000000000ff7886 */ /* 0x000fe20002020000 */
[----:B------:R-:W-:-:S02]  /*1810*/  LOP3.LUT R37, R38, 0x20, RZ, 0x3c, !PT ;  /* 0x0000002026257812 */ /* 0x000fc400078e3cff */
[C---:B------:R-:W-:Y:S02]  /*1820*/  LOP3.LUT R36, R38.reuse, 0x40, RZ, 0x3c, !PT ;  /* 0x0000004026247812 */ /* 0x040fe400078e3cff */
[----:B------:R-:W-:Y:S01]  /*1830*/  LOP3.LUT R3, R38, 0x60, RZ, 0x3c, !PT ;  /* 0x0000006026037812 */ /* 0x000fe200078e3cff */
[----:B0-----:R-:W-:Y:S02]  /*1840*/  UIADD3 UR7, UPT, UPT, UR26, 0x6000, URZ ;  /* 0x000060001a077890 */ /* 0x001fe4000fffe0ff */
[----:B--2---:R0:W-:Y:S04]  /*1850*/  STS.U16 [R38+UR26+0x4000], R5 ;  /* 0x0040000526007988 */ /* 0x0041e8000800041a */
[----:B---3--:R0:W-:Y:S04]  /*1860*/  STS.U16 [R38+UR26+0x4400], R9 ;  /* 0x0044000926007988 */ /* 0x0081e8000800041a */
[----:B----4-:R0:W-:Y:S04]  /*1870*/  STS.U16 [R38+UR26+0x4800], R13 ;  /* 0x0048000d26007988 */ /* 0x0101e8000800041a */
[----:B------:R0:W-:Y:S04]  /*1880*/  STS.U16 [R38+UR26+0x4c00], R17 ;  /* 0x004c001126007988 */ /* 0x0001e8000800041a */
        /* <DEDUP_REMOVED lines=11> */
[----:B------:R0:W-:Y:S01]  /*1940*/  STS.U16 [R3+UR26+0x4f00], R20 ;  /* 0x004f001403007988 */ /* 0x0001e2000800041a */
[----:B-1----:R1:W-:Y:S06]  /*1950*/  MEMBAR.ALL.CTA ;  /* 0x0000000000007992 */ /* 0x0023ec0000008000 */
[----:B-1----:R-:W-:Y:S04]  /*1960*/  FENCE.VIEW.ASYNC.S ;  /* 0x00000000000073c6 */ /* 0x002fe80000000000 */
[----:B------:R-:W1:Y:S02]  /*1970*/  FENCE.VIEW.ASYNC.S ;  /* 0x00000000000073c6 */ /* 0x000e640000000000 */
[----:B-1----:R0:W1:Y:S02]  /*1980*/  @!UP1 SYNCS.EXCH.64 URZ, [UR26+0x6000], UR4 ;  /* 0x006000041aff95b2 */ /* 0x0020640008000100 */
[----:B-1----:R-:W-:Y:S06]  /*1990*/  BAR.SYNC.DEFER_BLOCKING 0x0 ;  /* 0x0000000000007b1d */ /* 0x002fec0000010000 */
[----:B0-----:R-:W-:Y:S05]  /*19a0*/  @!P2 BRA `(.L_x_6) ;  /* 0x0000000000d8a947 */ /* 0x001fea0003800000 */
[----:B------:R-:W-:Y:S02]  /*19b0*/  USHF.R.U32.HI UR10, URZ, 0x4, UR26 ;  /* 0x00000004ff0a7899 */ /* 0x000fe4000801161a */
[----:B------:R-:W-:Y:S02]  /*19c0*/  UIADD3 UR5, UPT, UPT, UR26, 0x4000, URZ ;  /* 0x000040001a057890 */ /* 0x000fe4000fffe0ff */
[----:B------:R-:W-:Y:S02]  /*19d0*/  USGXT.U32 UR10, UR10, 0xe ;  /* 0x0000000e0a0a789a */ /* 0x000fe40008000000 */
[----:B------:R-:W-:Y:S02]  /*19e0*/  USHF.R.U32.HI UR5, URZ, 0x4, UR5 ;  /* 0x00000004ff057899 */ /* 0x000fe40008011605 */
[----:B------:R-:W-:Y:S02]  /*19f0*/  UIADD3 UR36, UP1, UPT, UR10, 0x80, URZ ;  /* 0x000000800a247890 */ /* 0x000fe4000ff3e0ff */
[----:B------:R-:W-:Y:S01]  /*1a00*/  USGXT.U32 UR12, UR5, 0xe ;  /* 0x0000000e050c789a */ /* 0x000fe20008000000 */
[----:B------:R-:W-:Y:S01]  /*1a10*/  UMOV UR4, URZ ;  /* 0x000000ff00047c82 */ /* 0x000fe20008000000 */
[----:B------:R-:W-:Y:S01]  /*1a20*/  UMOV UR6, URZ ;  /* 0x000000ff00067c82 */ /* 0x000fe20008000000 */
[----:B------:R-:W-:-:S02]  /*1a30*/  UIADD3.X UR37, UPT, UPT, UR4, 0x40004040, URZ, UP1, !UPT ;  /* 0x4000404004257890 */ /* 0x000fc40008ffe4ff */
[----:B------:R-:W-:Y:S01]  /*1a40*/  UIADD3 UR42, UP1, UPT, UR12, 0x2, URZ ;  /* 0x000000020c2a7890 */ /* 0x000fe2000ff3e0ff */
[----:B------:R-:W-:Y:S01]  /*1a50*/  UMOV UR4, UR7 ;  /* 0x0000000700047c82 */ /* 0x000fe20008000000 */
[----:B------:R-:W-:Y:S02]  /*1a60*/  UMOV UR5, URZ ;  /* 0x000000ff00057c82 */ /* 0x000fe40008000000 */
[----:B------:R-:W-:Y:S01]  /*1a70*/  UIADD3.X UR43, UPT, UPT, UR6, 0x40004040, URZ, UP1, !UPT ;  /* 0x40004040062b7890 */ /* 0x000fe20008ffe4ff */
[----:B------:R-:W-:Y:S01]  /*1a80*/  UMOV UR9, UR4 ;  /* 0x0000000400097c82 */ /* 0x000fe20008000000 */
[----:B------:R-:W-:Y:S02]  /*1a90*/  UIADD3.64 UR4, UPT, UPT, UR36, 0x80, URZ ;  /* 0x0000008024047897 */ /* 0x000fe4000fffe0ff */
[----:B------:R-:W-:Y:S02]  /*1aa0*/  UIADD3.64 UR46, UPT, UPT, UR42, 0x2, URZ ;  /* 0x000000022a2e7897 */ /* 0x000fe4000fffe0ff */
[----:B------:R-:W-:-:S02]  /*1ab0*/  UIADD3.64 UR48, UPT, UPT, UR36, 0x100, URZ ;  /* 0x0000010024307897 */ /* 0x000fc4000fffe0ff */
[----:B------:R-:W-:Y:S02]  /*1ac0*/  UIADD3.64 UR50, UPT, UPT, UR42, 0x4, URZ ;  /* 0x000000042a327897 */ /* 0x000fe4000fffe0ff */
[----:B------:R-:W-:Y:S02]  /*1ad0*/  UIADD3.64 UR52, UPT, UPT, UR36, 0x180, URZ ;  /* 0x0000018024347897 */ /* 0x000fe4000fffe0ff */
[----:B------:R-:W-:Y:S02]  /*1ae0*/  UIADD3.64 UR54, UPT, UPT, UR42, 0xfe, URZ ;  /* 0x000000fe2a367897 */ /* 0x000fe4000fffe0ff */
[----:B------:R-:W-:Y:S02]  /*1af0*/  UIADD3.64 UR56, UPT, UPT, UR36, 0x200, URZ ;  /* 0x0000020024387897 */ /* 0x000fe4000fffe0ff */
[----:B------:R-:W-:Y:S02]  /*1b00*/  UIADD3.64 UR58, UPT, UPT, UR42, 0x100, URZ ;  /* 0x000001002a3a7897 */ /* 0x000fe4000fffe0ff */
[----:B------:R-:W-:-:S02]  /*1b10*/  UIADD3.64 UR60, UPT, UPT, UR36, 0x280, URZ ;  /* 0x00000280243c7897 */ /* 0x000fc4000fffe0ff */
[----:B------:R-:W-:Y:S01]  /*1b20*/  UIADD3.64 UR62, UPT, UPT, UR42, 0x102, URZ ;  /* 0x000001022a3e7897 */ /* 0x000fe2000fffe0ff */
[----:B------:R-:W-:Y:S01]  /*1b30*/  UMOV UR18, 0x0 ;  /* 0x0000000000127882 */ /* 0x000fe20000000000 */
[----:B------:R-:W-:Y:S01]  /*1b40*/  UMOV UR19, 0x4088010 ;  /* 0x0408801000137882 */ /* 0x000fe20000000000 */
[----:B------:R-:W-:Y:S01]  /*1b50*/  UIADD3.64 UR64, UPT, UPT, UR36, 0x300, URZ ;  /* 0x0000030024407897 */ /* 0x000fe2000fffe0ff */
[----:B------:R-:W-:Y:S01]  /*1b60*/  UMOV UR11, 0x40004040 ;  /* 0x40004040000b7882 */ /* 0x000fe20000000000 */
[----:B------:R-:W-:Y:S01]  /*1b70*/  UIADD3.64 UR66, UPT, UPT, UR42, 0x104, URZ ;  /* 0x000001042a427897 */ /* 0x000fe2000fffe0ff */
[----:B------:R-:W-:Y:S01]  /*1b80*/  UMOV UR13, 0x40004040 ;  /* 0x40004040000d7882 */ /* 0x000fe20000000000 */
[----:B------:R-:W-:Y:S01]  /*1b90*/  UMOV UR20, 0x0 ;  /* 0x0000000000147882 */ /* 0x000fe20000000000 */
[----:B------:R-:W-:Y:S01]  /*1ba0*/  UMOV UR21, 0x4088010 ;  /* 0x0408801000157882 */ /* 0x000fe20000000000 */
[----:B------:R-:W-:Y:S01]  /*1bb0*/  UMOV UR16, 0x0 ;  /* 0x0000000000107882 */ /* 0x000fe20000000000 */
[----:B------:R-:W-:Y:S01]  /*1bc0*/  UMOV UR17, 0x4088010 ;  /* 0x0408801000117882 */ /* 0x000fe20000000000 */
[----:B------:R0:W-:Y:S01]  /*1bd0*/  UTCHMMA gdesc[UR10], gdesc[UR12], tmem[UR23], tmem[UR18], idesc[UR19], !UPT ;  /* 0x00ff120c0a0075ea */ /* 0x0001e2000f800017 */
[----:B------:R-:W-:Y:S01]  /*1be0*/  UMOV UR34, 0x0 ;  /* 0x0000000000227882 */ /* 0x000fe20000000000 */
[----:B------:R-:W-:Y:S01]  /*1bf0*/  UMOV UR35, 0x4088010 ;  /* 0x0408801000237882 */ /* 0x000fe20000000000 */
[----:B------:R0:W-:Y:S01]  /*1c00*/  UTCHMMA gdesc[UR36], gdesc[UR42], tmem[UR23], tmem[UR20], idesc[UR21], UPT ;  /* 0x00ff142a240075ea */ /* 0x0001e2000b800017 */
        /* <DEDUP_REMOVED lines=12> */
[----:B------:R0:W-:Y:S01]  /*1cd0*/  UTCHMMA gdesc[UR60], gdesc[UR62], tmem[UR23], tmem[UR38], idesc[UR39], UPT ;  /* 0x00ff263e3c0075ea */ /* 0x0001e2000b800017 */
[----:B------:R0:W-:Y:S01]  /*1ce0*/  UTCHMMA gdesc[UR64], gdesc[UR66], tmem[UR23], tmem[UR44], idesc[UR45], UPT ;  /* 0x00ff2c42400075ea */ /* 0x0001e2000b800017 */
[----:B------:R0:W-:Y:S01]  /*1cf0*/  UTCBAR [UR9], URZ ;  /* 0x000000ff090073e9 */ /* 0x0001e200080000ff */
[----:B------:R-:W-:Y:S01]  /*1d00*/  NOP ;  /* 0x0000000000007918 */ /* 0x000fe20000000000 */
.L_x_6:
[----:B------:R-:W-:Y:S05]  /*1d10*/  @!P1 BRA `(.L_x_7) ;  /* 0x0000000000089947 */ /* 0x000fea0003800000 */
[----:B------:R-:W1:Y:S02]  /*1d20*/  SYNCS.PHASECHK.TRANS64.TRYWAIT P0, [UR26+0x6000], RZ ;  /* 0x006000ffff0075a7 */ /* 0x000e64000800111a */
[----:B-1----:R-:W-:Y:S05]  /*1d30*/  @!P0 BRA `(.L_x_8) ;  /* 0x0000004400508947 */ /* 0x002fea0003800000 */
.L_x_7:
[----:B------:R-:W-:Y:S01]  /*1d40*/  BAR.SYNC.DEFER_BLOCKING 0x0 ;  /* 0x0000000000007b1d */ /* 0x000fe20000010000 */
[C---:B------:R-:W-:Y:S02]  /*1d50*/  LOP3.LUT R17, R0.reuse, 0x10, RZ, 0xc0, !PT ;  /* 0x0000001000117812 */ /* 0x040fe400078ec0ff */
[C---:B------:R-:W-:Y:S02]  /*1d60*/  LOP3.LUT R18, R0.reuse, 0x80, RZ, 0xc0, !PT ;  /* 0x0000008000127812 */ /* 0x040fe400078ec0ff */
[C---:B------:R-:W-:Y:S01]  /*1d70*/  LOP3.LUT R14, R0.reuse, 0xf, RZ, 0xc0, !PT ;  /* 0x0000000f000e7812 */ /* 0x040fe200078ec0ff */
[----:B0-----:R-:W0:Y:S01]  /*1d80*/  LDCU UR4, c[0x0][0x3a8] ;  /* 0x00007500ff0477ac */ /* 0x001e220008000800 */
[----:B------:R-:W-:Y:S01]  /*1d90*/  LOP3.LUT R15, R0, 0x60, RZ, 0xc0, !PT ;  /* 0x00000060000f7812 */ /* 0x000fe200078ec0ff */
[----:B------:R-:W-:Y:S01]  /*1da0*/  LDTM.16dp32bit_t0_t15.x8 R4, tmem[UR22] ;  /* 0x00000016000479ee */ /* 0x000fe20008980000 */
[----:B------:R-:W0:Y:S01]  /*1db0*/  LDTM.16dp32bit_t16_t31.x8 R4, tmem[UR22+0x8] ;  /* 0x00000816000479ee */ /* 0x000e2200089a0000 */
[----:B------:R-:W-:Y:S01]  /*1dc0*/  SHF.R.U32.HI R17, RZ, 0x1, R17 ;  /* 0x00000001ff117819 */ /* 0x000fe20000011611 */
[----:B------:R-:W1:Y:S01]  /*1dd0*/  LDCU.64 UR10, c[0x0][0x3d0] ;  /* 0x00007a00ff0a77ac */ /* 0x000e620008000a00 */
[----:B------:R-:W-:Y:S01]  /*1de0*/  LEA.HI R14, R15, R14, RZ, 0x1f ;  /* 0x0000000e0f0e7211 */ /* 0x000fe200078ff8ff */
[----:B------:R-:W2:Y:S01]  /*1df0*/  LDC.64 R22, c[0x0][0x390] ;  /* 0x0000e400ff167b82 */ /* 0x000ea20000000a00 */
[----:B------:R-:W-:-:S02]  /*1e00*/  LEA.HI R41, R18, R17, RZ, 0x1d ;  /* 0x0000001112297211 */ /* 0x000fc400078fe8ff */
[C---:B------:R-:W-:Y:S01]  /*1e10*/  LOP3.LUT R20, R0.reuse, 0xf, RZ, 0xc0, !PT ;  /* 0x0000000f00147812 */ /* 0x040fe200078ec0ff */
[----:B------:R-:W-:Y:S01]  /*1e20*/  IMAD.IADD R42, R43, 0x1, R14 ;  /* 0x000000012b2a7824 */ /* 0x000fe200078e020e */
[----:B------:R-:W-:Y:S01]  /*1e30*/  LOP3.LUT R27, R0, 0x60, RZ, 0xc0, !PT ;  /* 0x00000060001b7812 */ /* 0x000fe200078ec0ff */
[C---:B------:R-:W-:Y:S01]  /*1e40*/  VIADD R15, R41.reuse, 0x2 ;  /* 0x00000002290f7836 */ /* 0x040fe20000000000 */
[----:B------:R-:W-:Y:S01]  /*1e50*/  SHF.R.U32.HI R45, RZ, 0x5, R16 ;  /* 0x00000005ff2d7819 */ /* 0x000fe20000011610 */
[C---:B------:R-:W-:Y:S01]  /*1e60*/  VIADD R17, R41.reuse, 0x4 ;  /* 0x0000000429117836 */ /* 0x040fe20000000000 */
[C---:B------:R-:W-:Y:S01]  /*1e70*/  ISETP.GE.AND P5, PT, R42.reuse, R41, PT ;  /* 0x000000292a00720c */ /* 0x040fe20003fa6270 */
[C---:B------:R-:W-:Y:S01]  /*1e80*/  VIADD R19, R41.reuse, 0x6 ;  /* 0x0000000629137836 */ /* 0x040fe20000000000 */
[C---:B------:R-:W-:Y:S01]  /*1e90*/  ISETP.GE.AND P6, PT, R42.reuse, R15, PT ;  /* 0x0000000f2a00720c */ /* 0x040fe20003fc6270 */
[----:B------:R-:W-:Y:S01]  /*1ea0*/  VIADD R15, R41, 0x3 ;  /* 0x00000003290f7836 */ /* 0x000fe20000000000 */
[----:B------:R-:W-:Y:S01]  /*1eb0*/  ISETP.GT.AND P0, PT, R42, R41, PT ;  /* 0x000000292a00720c */ /* 0x000fe20003f04270 */
[----:B------:R-:W3:Y:S01]  /*1ec0*/  LDC R25, c[0x0][0x3d8] ;  /* 0x0000f600ff197b82 */ /* 0x000ee20000000800 */
[----:B------:R-:W-:-:S02]  /*1ed0*/  LEA.HI R27, R27, R20, RZ, 0x1f ;  /* 0x000000141b1b7211 */ /* 0x000fc400078ff8ff */
[----:B------:R-:W-:Y:S02]  /*1ee0*/  LEA R44, R16, UR26, 0x2 ;  /* 0x0000001a102c7c11 */ /* 0x000fe4000f8e10ff */
[----:B------:R-:W-:Y:S01]  /*1ef0*/  PRMT R29, RZ, 0x7610, R29 ;  /* 0x00007610ff1d7816 */ /* 0x000fe2000000001d */
[----:B0-----:R-:W-:Y:S01]  /*1f00*/  FMUL R4, R4, UR4 ;  /* 0x0000000404047c20 */ /* 0x001fe20008400000 */
[----:B------:R-:W-:Y:S01]  /*1f10*/  FMUL R14, R5, UR4 ;  /* 0x00000004050e7c20 */ /* 0x000fe20008400000 */
[----:B------:R-:W-:Y:S01]  /*1f20*/  FMUL R6, R6, UR4 ;  /* 0x0000000406067c20 */ /* 0x000fe20008400000 */
[----:B------:R-:W-:Y:S01]  /*1f30*/  FMUL R9, R9, UR4 ;  /* 0x0000000409097c20 */ /* 0x000fe20008400000 */
[----:B------:R-:W-:Y:S01]  /*1f40*/  FMUL R11, R11, UR4 ;  /* 0x000000040b0b7c20 */ /* 0x000fe20008400000 */
[----:B------:R-:W-:Y:S01]  /*1f50*/  FSEL R5, R4, -INF , P5 ;  /* 0xff80000004057808 */ /* 0x000fe20002800000 */
[----:B------:R-:W-:Y:S01]  /*1f60*/  IMAD.SHL.U32 R46, R27, 0x8, RZ ;  /* 0x000000081b2e7824 */ /* 0x000fe200078e00ff */
[----:B------:R-:W-:Y:S01]  /*1f70*/  FSEL R4, R14, -INF , P0 ;  /* 0xff8000000e047808 */ /* 0x000fe20000000000 */
[----:B------:R-:W0:Y:S01]  /*1f80*/  @!P4 SYNCS.CCTL.IV [UR26+0x6000] ;  /* 0x00600000ff00c9b1 */ /* 0x000e22000800001a */
[C---:B------:R-:W-:Y:S01]  /*1f90*/  ISETP.GE.AND P5, PT, R42.reuse, R15, PT ;  /* 0x0000000f2a00720c */ /* 0x040fe20003fa6270 */
[----:B------:R-:W-:Y:S01]  /*1fa0*/  FMUL R15, R7, UR4 ;  /* 0x00000004070f7c20 */ /* 0x000fe20008400000 */
[----:B------:R-:W-:Y:S01]  /*1fb0*/  ISETP.GE.AND P0, PT, R42, R17, PT ;  /* 0x000000112a00720c */ /* 0x000fe20003f06270 */
[----:B------:R-:W-:Y:S01]  /*1fc0*/  VIADD R17, R41, 0x5 ;  /* 0x0000000529117836 */ /* 0x000fe20000000000 */
[----:B------:R-:W-:Y:S01]  /*1fd0*/  FSEL R7, R6, -INF , P6 ;  /* 0xff80000006077808 */ /* 0x000fe20003000000 */
[----:B------:R-:W-:Y:S01]  /*1fe0*/  FMUL R6, R8, UR4 ;  /* 0x0000000408067c20 */ /* 0x000fe20008400000 */
[----:B------:R-:W-:Y:S01]  /*1ff0*/  FSEL R15, R15, -INF , P5 ;  /* 0xff8000000f0f7808 */ /* 0x000fe20002800000 */
[----:B------:R-:W-:Y:S01]  /*2000*/  FMUL R8, R10, UR4 ;  /* 0x000000040a087c20 */ /* 0x000fe20008400000 */
[C---:B------:R-:W-:Y:S01]  /*2010*/  ISETP.GE.AND P6, PT, R42.reuse, R17, PT ;  /* 0x000000112a00720c */ /* 0x040fe20003fc6270 */
[----:B------:R-:W-:Y:S01]  /*2020*/  VIADD R17, R41, 0x7 ;  /* 0x0000000729117836 */ /* 0x000fe20000000000 */
[----:B------:R-:W-:Y:S01]  /*2030*/  ISETP.GE.AND P5, PT, R42, R19, PT ;  /* 0x000000132a00720c */ /* 0x000fe20003fa6270 */
[----:B-1----:R-:W-:Y:S01]  /*2040*/  UIMAD UR4, UR27, UR10, URZ ;  /* 0x0000000a1b0472a4 */ /* 0x002fe2000f8e02ff */
[----:B------:R-:W-:Y:S01]  /*2050*/  FSEL R6, R6, -INF , P0 ;  /* 0xff80000006067808 */ /* 0x000fe20000000000 */
[----:B------:R-:W-:Y:S01]  /*2060*/  NOP ;  /* 0x0000000000007918 */ /* 0x000fe20000000000 */
[----:B------:R-:W-:Y:S01]  /*2070*/  FMNMX3 R10, R5, R4, R7, !PT ;  /* 0x00000004050a7276 */ /* 0x000fe20007800007 */
[----:B------:R-:W-:Y:S01]  /*2080*/  USHF.L.U32 UR6, UR4, 0x1, URZ ;  /* 0x0000000104067899 */ /* 0x000fe200080006ff */
[----:B------:R-:W-:Y:S01]  /*2090*/  ISETP.GE.AND P0, PT, R42, R17, PT ;  /* 0x000000112a00720c */ /* 0x000fe20003f06270 */
[----:B------:R-:W-:Y:S01]  /*20a0*/  UIMAD.WIDE UR4, UR4, 0x2, URZ ;  /* 0x00000002040478a5 */ /* 0x000fe2000f8e02ff */
[----:B------:R-:W-:Y:S01]  /*20b0*/  FSEL R9, R9, -INF , P6 ;  /* 0xff80000009097808 */ /* 0x000fe20003000000 */
[----:B------:R-:W-:Y:S01]  /*20c0*/  UIADD3 UR4, UPT, UPT, UR15, 0x18, URZ ;  /* 0x000000180f047890 */ /* 0x000fe2000fffe0ff */
[----:B------:R-:W-:-:S02]  /*20d0*/  FSEL R8, R8, -INF , P5 ;  /* 0xff80000008087808 */ /* 0x000fc40002800000 */
[----:B------:R-:W-:Y:S02]  /*20e0*/  FMNMX3 R10, R10, R15, R6, !PT ;  /* 0x0000000f0a0a7276 */ /* 0x000fe40007800006 */
[----:B------:R-:W-:Y:S02]  /*20f0*/  FSEL R11, R11, -INF , P0 ;  /* 0xff8000000b0b7808 */ /* 0x000fe40000000000 */
[----:B------:R-:W-:Y:S02]  /*2100*/  FMNMX3 R10, R10, R9, R8, !PT ;  /* 0x000000090a0a7276 */ /* 0x000fe40007800008 */
[----:B------:R-:W-:Y:S02]  /*2110*/  SHF.R.U32.HI R14, RZ, 0x5, R0 ;  /* 0x00000005ff0e7819 */ /* 0x000fe40000011600 */
[----:B------:R-:W-:Y:S02]  /*2120*/  FMNMX R18, R11, R10, !PT ;  /* 0x0000000a0b127209 */ /* 0x000fe40007800000 */
[----:B------:R-:W-:-:S02]  /*2130*/  LOP3.LUT R10, R0, 0x1f, RZ, 0xc0, !PT ;  /* 0x0000001f000a7812 */ /* 0x000fc400078ec0ff */
[----:B------:R-:W-:Y:S01]  /*2140*/  SGXT.U32 R14, R14, 0x3 ;  /* 0x000000030e0e781a */ /* 0x000fe20000000000 */
[----:B------:R-:W1:Y:S01]  /*2150*/  SHFL.BFLY PT, R21, R18, 0x10, 0x1f ;  /* 0x0e001f0012157f89 */ /* 0x000e6200000e0000 */
[C---:B------:R-:W-:Y:S01]  /*2160*/  ISETP.GE.U32.AND P5, PT, R10.reuse, 0x10, PT ;  /* 0x000000100a00780c */ /* 0x040fe20003fa6070 */
[----:B------:R-:W-:Y:S01]  /*2170*/  IMAD R17, R10, UR11, RZ ;  /* 0x0000000b0a117c24 */ /* 0x000fe2000f8e02ff */
[----:B------:R-:W-:Y:S01]  /*2180*/  LOP3.LUT R45, R46, 0x4, R45, 0xf8, !PT ;  /* 0x000000042e2d7812 */ /* 0x000fe200078ef82d */
[----:B---3--:R-:W-:Y:S01]  /*2190*/  IMAD R14, R14, R25, RZ ;  /* 0x000000190e0e7224 */ /* 0x008fe200078e02ff */
[----:B------:R-:W-:Y:S01]  /*21a0*/  PRMT R27, RZ, 0x7610, R27 ;  /* 0x00007610ff1b7816 */ /* 0x000fe2000000001b */
[C---:B------:R-:W-:Y:S01]  /*21b0*/  IMAD.SHL.U32 R19, R17.reuse, 0x2, RZ ;  /* 0x0000000211137824 */ /* 0x040fe200078e00ff */
[----:B------:R-:W-:Y:S01]  /*21c0*/  PRMT R31, RZ, 0x7610, R31 ;  /* 0x00007610ff1f7816 */ /* 0x000fe2000000001f */
[----:B------:R-:W-:Y:S01]  /*21d0*/  IMAD.HI R10, R17, 0x2, RZ ;  /* 0x00000002110a7827 */ /* 0x000fe200078e02ff */
[----:B------:R-:W-:-:S02]  /*21e0*/  PRMT R33, RZ, 0x7610, R33 ;  /* 0x00007610ff217816 */ /* 0x000fc40000000021 */
[----:B--2---:R-:W-:Y:S02]  /*21f0*/  IADD3 R19, P0, P6, R19, UR6, R22 ;  /* 0x0000000613137c10 */ /* 0x004fe4000fe1e016 */
[----:B------:R-:W-:Y:S02]  /*2200*/  PRMT R35, RZ, 0x7610, R35 ;  /* 0x00007610ff237816 */ /* 0x000fe40000000023 */
[----:B------:R-:W-:Y:S02]  /*2210*/  IADD3.X R23, PT, PT, R10, UR5, R23, P0, P6 ;  /* 0x000000050a177c10 */ /* 0x000fe400087ec417 */
[C---:B------:R-:W-:Y:S02]  /*2220*/  LEA R10, R25.reuse, R14, 0x3 ;  /* 0x0000000e190a7211 */ /* 0x040fe400078e18ff */
[-C--:B------:R-:W-:Y:S02]  /*2230*/  LEA R120, P0, R14, R19.reuse, 0x1 ;  /* 0x000000130e787211 */ /* 0x080fe400078008ff */
[----:B------:R-:W-:Y:S01]  /*2240*/  LEA R118, P6, R10, R19, 0x1 ;  /* 0x000000130a767211 */ /* 0x000fe200078c08ff */
[----:B------:R-:W-:Y:S01]  /*2250*/  IMAD R17, R25, 0x8, R10 ;  /* 0x0000000819117824 */ /* 0x000fe200078e020a */
[----:B------:R-:W-:-:S02]  /*2260*/  LEA.HI.X.SX32 R121, R14, R23, 0x1, P0 ;  /* 0x000000170e797211 */ /* 0x000fc400000f0eff */
[----:B-1----:R-:W-:Y:S01]  /*2270*/  FMNMX R20, R18, R21, !PT ;  /* 0x0000001512147209 */ /* 0x002fe20007800000 */
[----:B------:R-:W-:Y:S01]  /*2280*/  IMAD R18, R25, UR4, RZ ;  /* 0x0000000419127c24 */ /* 0x000fe2000f8e02ff */
[C---:B------:R-:W-:Y:S01]  /*2290*/  LEA R116, P0, R17.reuse, R19, 0x1 ;  /* 0x0000001311747211 */ /* 0x040fe200078008ff */
[----:B------:R-:W-:Y:S01]  /*22a0*/  UIADD3 UR4, UPT, UPT, UR15, 0x38, URZ ;  /* 0x000000380f047890 */ /* 0x000fe2000fffe0ff */
[-C--:B------:R-:W-:Y:S01]  /*22b0*/  LEA.HI.X.SX32 R119, R10, R23.reuse, 0x1, P6 ;  /* 0x000000170a777211 */ /* 0x080fe200030f0eff */
[----:B0-----:R-:W-:Y:S01]  /*22c0*/  @!P5 STS [R45+UR26+0x4000], R20 ;  /* 0x004000142d00d988 */ /* 0x001fe2000800081a */
[----:B------:R-:W-:Y:S01]  /*22d0*/  LEA.HI.X.SX32 R117, R17, R23, 0x1, P0 ;  /* 0x0000001711757211 */ /* 0x000fe200000f0eff */
[C---:B------:R-:W-:Y:S01]  /*22e0*/  IMAD R17, R25.reuse, 0x10, R17 ;  /* 0x0000001019117824 */ /* 0x040fe200078e0211 */
[----:B------:R-:W-:Y:S01]  /*22f0*/  ISETP.GE.U32.AND P6, PT, R16, 0x80, PT ;  /* 0x000000801000780c */ /* 0x000fe20003fc6070 */
[----:B------:R-:W-:Y:S01]  /*2300*/  BAR.SYNC.DEFER_BLOCKING 0x0 ;  /* 0x0000000000007b1d */ /* 0x000fe20000010000 */
[----:B------:R-:W-:Y:S01]  /*2310*/  LEA R114, P0, R18, R19, 0x1 ;  /* 0x0000001312727211 */ /* 0x000fe200078008ff */
[----:B------:R-:W-:Y:S01]  /*2320*/  IMAD R10, R25, 0x8, R17 ;  /* 0x00000008190a7824 */ /* 0x000fe200078e0211 */
[----:B------:R-:W-:-:S02]  /*2330*/  PRMT R21, RZ, 0x7610, R21 ;  /* 0x00007610ff157816 */ /* 0x000fc40000000015 */
[----:B------:R-:W-:Y:S01]  /*2340*/  LEA.HI.X.SX32 R115, R18, R23, 0x1, P0 ;  /* 0x0000001712737211 */ /* 0x000fe200000f0eff */
[----:B------:R-:W-:Y:S01]  /*2350*/  IMAD R14, R25, 0x8, R10 ;  /* 0x00000008190e7824 */ /* 0x000fe200078e020a */
[----:B------:R-:W-:Y:S01]  /*2360*/  LEA R112, P0, R17, R19, 0x1 ;  /* 0x0000001311707211 */ /* 0x000fe200078008ff */
[----:B------:R-:W-:Y:S01]  /*2370*/  IMAD R18, R25, UR4, RZ ;  /* 0x0000000419127c24 */ /* 0x000fe2000f8e02ff */
[----:B------:R-:W-:Y:S01]  /*2380*/  UIADD3 UR4, UPT, UPT, UR15, 0x58, URZ ;  /* 0x000000580f047890 */ /* 0x000fe2000fffe0ff */
[----:B------:R-:W-:Y:S02]  /*2390*/  PRMT R79, RZ, 0x7610, R79 ;  /* 0x00007610ff4f7816 */ /* 0x000fe4000000004f */
[----:B------:R-:W-:Y:S02]  /*23a0*/  LEA.HI.X.SX32 R113, R17, R23, 0x1, P0 ;  /* 0x0000001711717211 */ /* 0x000fe400000f0eff */
[----:B------:R-:W-:Y:S01]  /*23b0*/  LEA R110, P0, R10, R19, 0x1 ;  /* 0x000000130a6e7211 */ /* 0x000fe200078008ff */
[----:B------:R-:W-:Y:S01]  /*23c0*/  IMAD R17, R25, UR4, RZ ;  /* 0x0000000419117c24 */ /* 0x000fe2000f8e02ff */
[----:B------:R-:W-:Y:S01]  /*23d0*/  UIADD3 UR4, UPT, UPT, UR15, 0x78, URZ ;  /* 0x000000780f047890 */ /* 0x000fe2000fffe0ff */
[----:B------:R-:W-:-:S02]  /*23e0*/  PRMT R81, RZ, 0x7610, R81 ;  /* 0x00007610ff517816 */ /* 0x000fc40000000051 */
[----:B------:R-:W-:Y:S02]  /*23f0*/  LEA.HI.X.SX32 R111, R10, R23, 0x1, P0 ;  /* 0x000000170a6f7211 */ /* 0x000fe400000f0eff */
[C---:B------:R-:W-:Y:S02]  /*2400*/  LEA R108, P0, R14.reuse, R19, 0x1 ;  /* 0x000000130e6c7211 */ /* 0x040fe400078008ff */
[----:B------:R-:W-:Y:S01]  /*2410*/  PRMT R89, RZ, 0x7610, R89 ;  /* 0x00007610ff597816 */ /* 0x000fe20000000059 */
[----:B------:R-:W0:Y:S01]  /*2420*/  @!P6 LDS R13, [R44+0x4000] ;  /* 0x004000002c0de984 */ /* 0x000e220000000800 */
[----:B------:R-:W-:Y:S01]  /*2430*/  LEA.HI.X.SX32 R109, R14, R23, 0x1, P0 ;  /* 0x000000170e6d7211 */ /* 0x000fe200000f0eff */
[C---:B------:R-:W-:Y:S01]  /*2440*/  IMAD R14, R25.reuse, 0x10, R14 ;  /* 0x00000010190e7824 */ /* 0x040fe200078e020e */
[C---:B------:R-:W-:Y:S02]  /*2450*/  LEA R106, P0, R18.reuse, R19, 0x1 ;  /* 0x00000013126a7211 */ /* 0x040fe400078008ff */
[----:B------:R-:W-:Y:S01]  /*2460*/  PRMT R93, RZ, 0x7610, R93 ;  /* 0x00007610ff5d7816 */ /* 0x000fe2000000005d */
[----:B------:R-:W-:Y:S01]  /*2470*/  IMAD R10, R25, 0x8, R14 ;  /* 0x00000008190a7824 */ /* 0x000fe200078e020e */
[----:B------:R-:W-:-:S02]  /*2480*/  LEA.HI.X.SX32 R107, R18, R23, 0x1, P0 ;  /* 0x00000017126b7211 */ /* 0x000fc400000f0eff */
[----:B------:R-:W-:-:S04]  /*2490*/  LEA R104, P0, R14, R19, 0x1 ;  /* 0x000000130e687211 */ /* 0x000fc800078008ff */
[----:B------:R-:W-:Y:S01]  /*24a0*/  LEA.HI.X.SX32 R105, R14, R23, 0x1, P0 ;  /* 0x000000170e697211 */ /* 0x000fe200000f0eff */
[----:B------:R-:W-:Y:S01]  /*24b0*/  IMAD R14, R25, 0x8, R10 ;  /* 0x00000008190e7824 */ /* 0x000fe200078e020a */
[----:B------:R-:W-:-:S04]  /*24c0*/  LEA R102, P0, R10, R19, 0x1 ;  /* 0x000000130a667211 */ /* 0x000fc800078008ff */
[----:B------:R-:W-:Y:S02]  /*24d0*/  LEA.HI.X.SX32 R103, R10, R23, 0x1, P0 ;  /* 0x000000170a677211 */ /* 0x000fe400000f0eff */
[----:B------:R-:W-:-:S04]  /*24e0*/  LEA R100, P0, R14, R19, 0x1 ;  /* 0x000000130e647211 */ /* 0x000fc800078008ff */
[----:B------:R-:W-:Y:S01]  /*24f0*/  LEA.HI.X.SX32 R101, R14, R23, 0x1, P0 ;  /* 0x000000170e657211 */ /* 0x000fe200000f0eff */
[----:B------:R-:W-:Y:S01]  /*2500*/  IMAD R14, R25, 0x10, R14 ;  /* 0x00000010190e7824 */ /* 0x000fe200078e020e */
[----:B------:R-:W-:-:S03]  /*2510*/  LEA R98, P0, R17, R19, 0x1 ;  /* 0x0000001311627211 */ /* 0x000fc600078008ff */
[----:B------:R-:W-:Y:S01]  /*2520*/  IMAD R10, R25, 0x8, R14 ;  /* 0x00000008190a7824 */ /* 0x000fe200078e020e */
[----:B------:R-:W-:Y:S01]  /*2530*/  LEA.HI.X.SX32 R99, R17, R23, 0x1, P0 ;  /* 0x0000001711637211 */ /* 0x000fe200000f0eff */
[----:B------:R-:W-:Y:S01]  /*2540*/  IMAD R17, R25, UR4, RZ ;  /* 0x0000000419117c24 */ /* 0x000fe2000f8e02ff */
[----:B------:R-:W-:-:S04]  /*2550*/  LEA R96, P0, R14, R19, 0x1 ;  /* 0x000000130e607211 */ /* 0x000fc800078008ff */
[----:B------:R-:W-:Y:S01]  /*2560*/  LEA.HI.X.SX32 R97, R14, R23, 0x1, P0 ;  /* 0x000000170e617211 */ /* 0x000fe200000f0eff */
[----:B------:R-:W-:Y:S01]  /*2570*/  IMAD R14, R25, 0x8, R10 ;  /* 0x00000008190e7824 */ /* 0x000fe200078e020a */
[C---:B------:R-:W-:Y:S01]  /*2580*/  LEA R94, P0, R10.reuse, R19, 0x1 ;  /* 0x000000130a5e7211 */ /* 0x040fe200078008ff */
[----:B0-----:R-:W0:Y:S01]  /*2590*/  SHFL.BFLY PT, R18, R13, 0x1, 0x1f ;  /* 0x0c201f000d127f89 */ /* 0x001e2200000e0000 */
[----:B------:R-:W-:Y:S02]  /*25a0*/  PRMT R25, RZ, 0x7610, R25 ;  /* 0x00007610ff197816 */ /* 0x000fe40000000019 */
[----:B------:R-:W-:Y:S02]  /*25b0*/  LEA.HI.X.SX32 R95, R10, R23, 0x1, P0 ;  /* 0x000000170a5f7211 */ /* 0x000fe400000f0eff */
[----:B------:R-:W-:-:S04]  /*25c0*/  LEA R90, P0, R14, R19, 0x1 ;  /* 0x000000130e5a7211 */ /* 0x000fc800078008ff */
[----:B------:R-:W-:Y:S02]  /*25d0*/  LEA.HI.X.SX32 R91, R14, R23, 0x1, P0 ;  /* 0x000000170e5b7211 */ /* 0x000fe400000f0eff */
[C---:B------:R-:W-:Y:S02]  /*25e0*/  LEA R86, P0, R17.reuse, R19, 0x1 ;  /* 0x0000001311567211 */ /* 0x040fe400078008ff */
[----:B------:R-:W-:Y:S02]  /*25f0*/  PRMT R19, RZ, 0x7610, R19 ;  /* 0x00007610ff137816 */ /* 0x000fe40000000013 */
[----:B------:R-:W-:Y:S02]  /*2600*/  LEA.HI.X.SX32 R87, R17, R23, 0x1, P0 ;  /* 0x0000001711577211 */ /* 0x000fe400000f0eff */
[----:B------:R-:W-:Y:S02]  /*2610*/  LOP3.LUT P0, RZ, R0, 0x1, RZ, 0xc0, !PT ;  /* 0x0000000100ff7812 */ /* 0x000fe4000780c0ff */
[----:B------:R-:W-:-:S02]  /*2620*/  PRMT R23, RZ, 0x7610, R23 ;  /* 0x00007610ff177816 */ /* 0x000fc40000000017 */
[----:B------:R-:W-:Y:S02]  /*2630*/  ISETP.LT.U32.AND P0, PT, R16, 0x80, !P0 ;  /* 0x000000801000780c */ /* 0x000fe40004701070 */
[----:B0-----:R-:W-:-:S11]  /*2640*/  FMNMX R17, R13, R18, !PT ;  /* 0x000000120d117209 */ /* 0x001fd60007800000 */
[----:B------:R0:W-:Y:S01]  /*2650*/  @P0 STS [R44+0x4000], R17 ;  /* 0x004000112c000388 */ /* 0x0001e20000000800 */
[----:B------:R-:W-:Y:S01]  /*2660*/  BAR.SYNC.DEFER_BLOCKING 0x0 ;  /* 0x0000000000007b1d */ /* 0x000fe20000010000 */
[----:B0-----:R-:W-:-:S05]  /*2670*/  PRMT R17, RZ, 0x7610, R17 ;  /* 0x00007610ff117816 */ /* 0x001fca0000000011 */
[----:B------:R-:W0:Y:S02]  /*2680*/  LDS R76, [R46+UR26+0x4000] ;  /* 0x0040001a2e4c7984 */ /* 0x000e240008000800 */
[----:B0-----:R-:W-:-:S05]  /*2690*/  FMNMX R76, R76, -INF , !PT ;  /* 0xff8000004c4c7809 */ /* 0x001fca0007800000 */
[--C-:B------:R-:W-:Y:S01]  /*26a0*/  FADD R5, R5, -R76.reuse ;  /* 0x8000004c05057221 */ /* 0x100fe20000000000 */
[--C-:B------:R-:W-:Y:S01]  /*26b0*/  FADD R7, R7, -R76.reuse ;  /* 0x8000004c07077221 */ /* 0x100fe20000000000 */
[--C-:B------:R-:W-:Y:S01]  /*26c0*/  FADD R15, R15, -R76.reuse ;  /* 0x8000004c0f0f7221 */ /* 0x100fe20000000000 */
[--C-:B------:R-:W-:Y:S01]  /*26d0*/  FADD R10, R6, -R76.reuse ;  /* 0x8000004c060a7221 */ /* 0x100fe20000000000 */
[----:B------:R-:W-:Y:S01]  /*26e0*/  FMUL R13, R5, 1.4426950216293334961 ;  /* 0x3fb8aa3b050d7820 */ /* 0x000fe20000400000 */
[--C-:B------:R-:W-:Y:S01]  /*26f0*/  FADD R5, R4, -R76.reuse ;  /* 0x8000004c04057221 */ /* 0x100fe20000000000 */
[----:B------:R-:W-:Y:S01]  /*2700*/  FMUL R7, R7, 1.4426950216293334961 ;  /* 0x3fb8aa3b07077820 */ /* 0x000fe20000400000 */
[----:B------:R-:W-:Y:S01]  /*2710*/  FMUL R15, R15, 1.4426950216293334961 ;  /* 0x3fb8aa3b0f0f7820 */ /* 0x000fe20000400000 */
[----:B------:R-:W-:Y:S01]  /*2720*/  MUFU.EX2 R4, R13 ;  /* 0x0000000d00047308 */ /* 0x000fe20000000800 */
[----:B------:R-:W-:Y:S01]  /*2730*/  FMUL R5, R5, 1.4426950216293334961 ;  /* 0x3fb8aa3b05057820 */ /* 0x000fe20000400000 */
[----:B------:R-:W-:Y:S01]  /*2740*/  FMUL R14, R10, 1.4426950216293334961 ;  /* 0x3fb8aa3b0a0e7820 */ /* 0x000fe20000400000 */
[--C-:B------:R-:W-:Y:S01]  /*2750*/  FADD R10, R9, -R76.reuse ;  /* 0x8000004c090a7221 */ /* 0x100fe20000000000 */
[--C-:B------:R-:W-:Y:S01]  /*2760*/  FADD R8, R8, -R76.reuse ;  /* 0x8000004c08087221 */ /* 0x100fe20000000000 */
[----:B------:R-:W-:-:S02]  /*2770*/  FADD R11, R11, -R76 ;  /* 0x8000004c0b0b7221 */ /* 0x000fc40000000000 */
[----:B------:R-:W-:Y:S01]  /*2780*/  FMUL R10, R10, 1.4426950216293334961 ;  /* 0x3fb8aa3b0a0a7820 */ /* 0x000fe20000400000 */
[----:B------:R-:W0:Y:S01]  /*2790*/  MUFU.EX2 R5, R5 ;  /* 0x0000000500057308 */ /* 0x000e220000000800 */
[----:B------:R-:W-:Y:S01]  /*27a0*/  FMUL R8, R8, 1.4426950216293334961 ;  /* 0x3fb8aa3b08087820 */ /* 0x000fe20000400000 */
[----:B------:R-:W-:-:S06]  /*27b0*/  FMUL R11, R11, 1.4426950216293334961 ;  /* 0x3fb8aa3b0b0b7820 */ /* 0x000fcc0000400000 */
[----:B------:R-:W1:Y:S08]  /*27c0*/  MUFU.EX2 R7, R7 ;  /* 0x0000000700077308 */ /* 0x000e700000000800 */
[----:B------:R2:W3:Y:S01]  /*27d0*/  MUFU.EX2 R6, R15 ;  /* 0x0000000f00067308 */ /* 0x0004e20000000800 */
[----:B0-----:R-:W-:-:S07]  /*27e0*/  FADD R16, R4, R5 ;  /* 0x0000000504107221 */ /* 0x001fce0000000000 */
[----:B------:R3:W0:Y:S01]  /*27f0*/  MUFU.EX2 R9, R14 ;  /* 0x0000000e00097308 */ /* 0x0006220000000800 */
[----:B-1----:R-:W-:Y:S01]  /*2800*/  FADD R13, R7, R16 ;  /* 0x00000010070d7221 */ /* 0x002fe20000000000 */
[----:B--2---:R-:W-:Y:S01]  /*2810*/  PRMT R15, RZ, 0x7610, R15 ;  /* 0x00007610ff0f7816 */ /* 0x004fe2000000000f */
[----:B------:R-:W-:Y:S06]  /*2820*/  BAR.SYNC.DEFER_BLOCKING 0x0 ;  /* 0x0000000000007b1d */ /* 0x000fec0000010000 */
[----:B------:R-:W1:Y:S01]  /*2830*/  MUFU.EX2 R10, R10 ;  /* 0x0000000a000a7308 */ /* 0x000e620000000800 */
[----:B---3--:R-:W-:-:S07]  /*2840*/  FADD R14, R6, R13 ;  /* 0x0000000d060e7221 */ /* 0x008fce0000000000 */
[----:B------:R-:W2:Y:S01]  /*2850*/  MUFU.EX2 R8, R8 ;  /* 0x0000000800087308 */ /* 0x000ea20000000800 */
[----:B0-----:R-:W-:-:S07]  /*2860*/  FADD R13, R9, R14 ;  /* 0x0000000e090d7221 */ /* 0x001fce0000000000 */
[----:B------:R-:W0:Y:S01]  /*2870*/  MUFU.EX2 R11, R11 ;  /* 0x0000000b000b7308 */ /* 0x000e220000000800 */
[----:B-1----:R-:W-:-:S04]  /*2880*/  FADD R13, R10, R13 ;  /* 0x0000000d0a0d7221 */ /* 0x002fc80000000000 */
[----:B--2---:R-:W-:-:S04]  /*2890*/  FADD R14, R8, R13 ;  /* 0x0000000d080e7221 */ /* 0x004fc80000000000 */
[----:B0-----:R-:W-:-:S05]  /*28a0*/  FADD R14, R11, R14 ;  /* 0x0000000e0b0e7221 */ /* 0x001fca0000000000 */
[----:B------:R-:W0:Y:S02]  /*28b0*/  SHFL.BFLY PT, R13, R14, 0x10, 0x1f ;  /* 0x0e001f000e0d7f89 */ /* 0x000e2400000e0000 */
[----:B0-----:R-:W-:-:S05]  /*28c0*/  FADD R16, R14, R13 ;  /* 0x0000000d0e107221 */ /* 0x001fca0000000000 */
[----:B------:R-:W-:Y:S01]  /*28d0*/  @!P5 STS [R45+UR26+0x4000], R16 ;  /* 0x004000102d00d988 */ /* 0x000fe2000800081a */
[----:B------:R-:W-:Y:S06]  /*28e0*/  BAR.SYNC.DEFER_BLOCKING 0x0 ;  /* 0x0000000000007b1d */ /* 0x000fec0000010000 */
[----:B------:R-:W0:Y:S04]  /*28f0*/  @!P6 LDS R12, [R44+0x4000] ;  /* 0x004000002c0ce984 */ /* 0x000e280000000800 */
[----:B0-----:R-:W0:Y:S02]  /*2900*/  SHFL.BFLY PT, R13, R12, 0x1, 0x1f ;  /* 0x0c201f000c0d7f89 */ /* 0x001e2400000e0000 */
[----:B0-----:R-:W-:-:S05]  /*2910*/  FADD R13, R12, R13 ;  /* 0x0000000d0c0d7221 */ /* 0x001fca0000000000 */
[----:B------:R0:W-:Y:S01]  /*2920*/  @P0 STS [R44+0x4000], R13 ;  /* 0x0040000d2c000388 */ /* 0x0001e20000000800 */
[----:B------:R-:W-:Y:S01]  /*2930*/  BAR.SYNC.DEFER_BLOCKING 0x0 ;  /* 0x0000000000007b1d */ /* 0x000fe20000010000 */
[----:B0-----:R-:W-:-:S05]  /*2940*/  PRMT R13, RZ, 0x7610, R13 ;  /* 0x00007610ff0d7816 */ /* 0x001fca000000000d */
[----:B------:R-:W2:Y:S04]  /*2950*/  @P1 LDG.E.U16 R15, desc[UR30][R120.64] ;  /* 0x0000001e780f1981 */ /* 0x000ea8000c1e1500 */
[----:B------:R-:W3:Y:S04]  /*2960*/  @P1 LDG.E.U16 R17, desc[UR30][R118.64] ;  /* 0x0000001e76111981 */ /* 0x000ee8000c1e1500 */
[----:B------:R-:W4:Y:S04]  /*2970*/  @P1 LDG.E.U16 R19, desc[UR30][R116.64] ;  /* 0x0000001e74131981 */ /* 0x000f28000c1e1500 */
[----:B------:R-:W5:Y:S04]  /*2980*/  @P1 LDG.E.U16 R21, desc[UR30][R114.64] ;  /* 0x0000001e72151981 */ /* 0x000f68000c1e1500 */
        /* <DEDUP_REMOVED lines=11> */
[----:B------:R-:W5:Y:S01]  /*2a40*/  @P1 LDG.E.U16 R93, desc[UR30][R86.64] ;  /* 0x0000001e565d1981 */ /* 0x000f62000c1e1500 */
[----:B------:R-:W-:Y:S01]  /*2a50*/  UIADD3 UR29, UPT, UPT, UR25, 0x80, URZ ;  /* 0x00000080191d7890 */ /* 0x000fe2000fffe0ff */
[----:B------:R-:W-:Y:S01]  /*2a60*/  FADD R12, -R76, -INF ;  /* 0xff8000004c0c7421 */ /* 0x000fe20000000100 */
[----:B------:R-:W-:Y:S01]  /*2a70*/  F2FP.F16.F32.PACK_AB R4, R5, R4 ;  /* 0x000000040504723e */ /* 0x000fe200000000ff */
[----:B------:R0:W1:Y:S01]  /*2a80*/  LDS R77, [R46+UR26+0x4000] ;  /* 0x0040001a2e4d7984 */ /* 0x0000620008000800 */
[----:B------:R-:W-:Y:S01]  /*2a90*/  UIADD3 UR8, UPT, UPT, UR8, UR29, URZ ;  /* 0x0000001d08087290 */ /* 0x000fe2000fffe0ff */
[----:B------:R-:W-:Y:S01]  /*2aa0*/  F2FP.F16.F32.PACK_AB R5, R6, R7 ;  /* 0x000000070605723e */ /* 0x000fe200000000ff */
[----:B------:R-:W-:Y:S01]  /*2ab0*/  FMUL R78, R12, 1.4426950216293334961 ;  /* 0x3fb8aa3b0c4e7820 */ /* 0x000fe20000400000 */
[----:B------:R-:W-:Y:S01]  /*2ac0*/  BAR.SYNC.DEFER_BLOCKING 0x0 ;  /* 0x0000000000007b1d */ /* 0x000fe20000010000 */
[----:B------:R-:W-:Y:S01]  /*2ad0*/  ULEA UR28, UR28, UR8, 0x1 ;  /* 0x000000081c1c7291 */ /* 0x000fe2000f8e08ff */
[----:B------:R-:W-:-:S02]  /*2ae0*/  F2FP.F16.F32.PACK_AB R6, R10, R9 ;  /* 0x000000090a06723e */ /* 0x000fc400000000ff */
[----:B------:R-:W-:Y:S02]  /*2af0*/  F2FP.F16.F32.PACK_AB R7, R11, R8 ;  /* 0x000000080b07723e */ /* 0x000fe400000000ff */
[----:B--2---:R0:W-:Y:S04]  /*2b00*/  STS.U16 [R40+UR26+0x4000], R15 ;  /* 0x0040000f28007988 */ /* 0x0041e8000800041a */
[----:B---3--:R0:W-:Y:S04]  /*2b10*/  STS.U16 [R40+UR26+0x4200], R17 ;  /* 0x0042001128007988 */ /* 0x0081e8000800041a */
[----:B----4-:R0:W-:Y:S04]  /*2b20*/  STS.U16 [R40+UR26+0x4400], R19 ;  /* 0x0044001328007988 */ /* 0x0101e8000800041a */
[----:B-----5:R0:W-:Y:S04]  /*2b30*/  STS.U16 [R40+UR26+0x4600], R21 ;  /* 0x0046001528007988 */ /* 0x0201e8000800041a */
        /* <DEDUP_REMOVED lines=12> */
[----:B-1----:R-:W-:Y:S05]  /*2c00*/  @!P1 BRA `(.L_x_9) ;  /* 0x0000000000089947 */ /* 0x002fea0003800000 */
[----:B------:R1:W-:Y:S01]  /*2c10*/  STTM.16dp32bit_t0_t15.x4 tmem[UR28], R4 ;  /* 0x00000004000079ed */ /* 0x0003e2000890001c */
[----:B------:R1:W-:Y:S02]  /*2c20*/  STTM.16dp32bit_t16_t31.x4 tmem[UR28+0x4], R4 ;  /* 0x00000404000079ed */ /* 0x0003e4000892001c */
.L_x_9:
[----:B------:R-:W2:Y:S02]  /*2c30*/  FENCE.VIEW.ASYNC.T ;  /* 0x00000000000073c6 */ /* 0x000ea40000000200 */
[----:B--2---:R-:W-:Y:S06]  /*2c40*/  BAR.SYNC.DEFER_BLOCKING 0x0 ;  /* 0x0000000000007b1d */ /* 0x004fec0000010000 */
[----:B------:R-:W2:Y:S01]  /*2c50*/  MUFU.EX2 R78, R78 ;  /* 0x0000004e004e7308 */ /* 0x000ea20000000800 */
[----:B01----:R-:W0:Y:S01]  /*2c60*/  LDTM.16dp32bit_t0_t15.x32 R4, tmem[UR24] ;  /* 0x00000018000479ee */ /* 0x003e220008a80000 */
[----:B------:R-:W1:Y:S01]  /*2c70*/  LDTM.16dp32bit_t16_t31.x32 R4, tmem[UR24+0x20] ;  /* 0x00002018000479ee */ /* 0x000e620008aa0000 */
[----:B------:R-:W-:Y:S01]  /*2c80*/  NOP ;  /* 0x0000000000007918 */ /* 0x000fe20000000000 */
[----:B------:R-:W-:Y:S05]  /*2c90*/  @!P1 BRA `(.L_x_10) ;  /* 0x0000000000889947 */ /* 0x000fea0003800000 */
[C---:B012---:R-:W-:Y:S01]  /*2ca0*/  FMUL R4, R78.reuse, R4 ;  /* 0x000000044e047220 */ /* 0x047fe20000400000 */
[C---:B------:R-:W-:Y:S01]  /*2cb0*/  FMUL R5, R78.reuse, R5 ;  /* 0x000000054e057220 */ /* 0x040fe20000400000 */
        /* <DEDUP_REMOVED lines=29> */
[----:B------:R-:W-:-:S04]  /*2e90*/  FMUL R35, R78, R35 ;  /* 0x000000234e237220 */ /* 0x000fc80000400000 */
[----:B------:R3:W-:Y:S01]  /*2ea0*/  STTM.16dp32bit_t0_t15.x32 tmem[UR24], R4 ;  /* 0x00000004000079ed */ /* 0x0007e20008a80018 */
[----:B------:R3:W-:Y:S02]  /*2eb0*/  STTM.16dp32bit_t16_t31.x32 tmem[UR24+0x20], R4 ;  /* 0x00002004000079ed */ /* 0x0007e40008aa0018 */
.L_x_10:
[----:B-1----:R-:W1:Y:S02]  /*2ec0*/  FENCE.VIEW.ASYNC.T ;  /* 0x00000000000073c6 */ /* 0x002e640000000200 */
[----:B-1----:R-:W-:Y:S01]  /*2ed0*/  BAR.SYNC.DEFER_BLOCKING 0x0 ;  /* 0x0000000000007b1d */ /* 0x002fe20000010000 */
[----:B--2---:R-:W-:Y:S01]  /*2ee0*/  FADD R77, R78, R77 ;  /* 0x0000004d4e4d7221 */ /* 0x004fe20000000000 */
[----:B------:R-:W-:Y:S01]  /*2ef0*/  UIADD3 UR68, UPT, UPT, UR26, 0xa000, URZ ;  /* 0x0000a0001a447890 */ /* 0x000fe2000fffe0ff */
[----:B------:R-:W-:-:S03]  /*2f00*/  FSEL R93, R76, -INF , P1 ;  /* 0xff8000004c5d7808 */ /* 0x000fc60000800000 */
[----:B------:R-:W-:Y:S01]  /*2f10*/  FSEL R76, R77, 1, P1 ;  /* 0x3f8000004d4c7808 */ /* 0x000fe20000800000 */
[----:B------:R1:W-:Y:S06]  /*2f20*/  MEMBAR.ALL.CTA ;  /* 0x0000000000007992 */ /* 0x0003ec0000008000 */
[----:B-1----:R-:W1:Y:S02]  /*2f30*/  FENCE.VIEW.ASYNC.S ;  /* 0x00000000000073c6 */ /* 0x002e640000000000 */
[----:B-1----:R-:W-:Y:S06]  /*2f40*/  BAR.SYNC.DEFER_BLOCKING 0x0 ;  /* 0x0000000000007b1d */ /* 0x002fec0000010000 */
[----:B------:R-:W-:Y:S05]  /*2f50*/  @!P2 BRA `(.L_x_11) ;  /* 0x000000000064a947 */ /* 0x000fea0003800000 */
[----:B------:R-:W-:Y:S01]  /*2f60*/  UIADD3 UR4, UPT, UPT, UR26, 0x4000, URZ ;  /* 0x000040001a047890 */ /* 0x000fe2000fffe0ff */
[----:B------:R-:W-:Y:S01]  /*2f70*/  BSSY.RECONVERGENT B0, `(.L_x_12) ;  /* 0x0000016000007945 */ /* 0x000fe20003800200 */
[----:B------:R-:W-:Y:S02]  /*2f80*/  ELECT P1, URZ, PT ;  /* 0x0000000000ff782f */ /* 0x000fe40003820000 */
[----:B------:R-:W-:Y:S01]  /*2f90*/  USHF.R.U32.HI UR4, URZ, 0x4, UR4 ;  /* 0x00000004ff047899 */ /* 0x000fe20008011604 */
[----:B------:R-:W-:Y:S01]  /*2fa0*/  UMOV UR8, 0xfffffffe ;  /* 0xfffffffe00087882 */ /* 0x000fe20000000000 */
[----:B------:R-:W-:Y:S02]  /*2fb0*/  UMOV UR9, 0x7fffbfdf ;  /* 0x7fffbfdf00097882 */ /* 0x000fe40000000000 */
[----:B------:R-:W-:Y:S01]  /*2fc0*/  USGXT.U32 UR4, UR4, 0xe ;  /* 0x0000000e0404789a */ /* 0x000fe20008000000 */
[----:B------:R-:W-:Y:S01]  /*2fd0*/  UMOV UR5, URZ ;  /* 0x000000ff00057c82 */ /* 0x000fe20008000000 */
[----:B------:R-:W-:-:S02]  /*2fe0*/  UIADD3 UR6, UPT, UPT, UR25, 0x88, URZ ;  /* 0x0000008819067890 */ /* 0x000fc4000fffe0ff */
[----:B------:R-:W-:Y:S01]  /*2ff0*/  UIADD3.64 UR8, UPT, UPT, UR4, -UR8, URZ ;  /* 0x8000000804087297 */ /* 0x000fe2000fffe0ff */
[----:B------:R-:W-:Y:S01]  /*3000*/  UMOV UR12, 0x0 ;  /* 0x00000000000c7882 */ /* 0x000fe20000000000 */
[----:B------:R-:W-:Y:S01]  /*3010*/  UMOV UR13, 0x4200010 ;  /* 0x04200010000d7882 */ /* 0x000fe20000000000 */
[----:B------:R-:W-:Y:S01]  /*3020*/  UMOV UR5, 0x80004020 ;  /* 0x8000402000057882 */ /* 0x000fe20000000000 */
[----:B------:R-:W-:Y:S01]  /*3030*/  UMOV UR16, 0x0 ;  /* 0x0000000000107882 */ /* 0x000fe20000000000 */
[----:B------:R-:W-:Y:S01]  /*3040*/  UMOV UR17, 0x4200010 ;  /* 0x0420001000117882 */ /* 0x000fe20000000000 */
[----:B------:R1:W-:Y:S03]  /*3050*/  UTCHMMA tmem[UR29], gdesc[UR4], tmem[UR25], tmem[UR12], idesc[UR13], UPT ;  /* 0x00ff0c041d0079ea */ /* 0x0003e6000b800019 */
[----:B------:R1:W-:Y:S01]  /*3060*/  UTCHMMA tmem[UR6], gdesc[UR8], tmem[UR25], tmem[UR16], idesc[UR17], UPT ;  /* 0x00ff1008060079ea */ /* 0x0003e2000b800019 */
[----:B------:R-:W-:Y:S05]  /*3070*/  @!P1 BRA `(.L_x_13) ;  /* 0x0000000000149947 */ /* 0x000fea0003800000 */
[----:B-1----:R-:W-:Y:S01]  /*3080*/  UMOV UR4, UR68 ;  /* 0x0000004400047c82 */ /* 0x002fe20008000000 */
[----:B------:R-:W-:Y:S02]  /*3090*/  UMOV UR5, URZ ;  /* 0x000000ff00057c82 */ /* 0x000fe40008000000 */
[----:B------:R-:W-:Y:S02]  /*30a0*/  UMOV UR4, UR4 ;  /* 0x0000000400047c82 */ /* 0x000fe40008000000 */
[----:B------:R2:W-:Y:S01]  /*30b0*/  UTCBAR [UR4], URZ ;  /* 0x000000ff040073e9 */ /* 0x0005e200080000ff */
[----:B------:R-:W-:Y:S02]  /*30c0*/  NOP ;  /* 0x0000000000007918 */ /* 0x000fe40000000000 */
.L_x_13:
[----:B-12---:R-:W-:Y:S05]  /*30d0*/  BSYNC.RECONVERGENT B0 ;  /* 0x0000000000007941 */ /* 0x006fea0003800200 */
.L_x_12:
[----:B------:R-:W-:Y:S05]  /*30e0*/  BRA `(.L_x_14) ;  /* 0x0000000000087947 */ /* 0x000fea0003800000 */
.L_x_11:
[----:B------:R-:W-:-:S13]  /*30f0*/  ISETP.GE.AND P1, PT, R43, RZ, PT ;  /* 0x000000ff2b00720c */ /* 0x000fda0003f26270 */
[----:B------:R-:W-:Y:S05]  /*3100*/  @!P1 BRA `(.L_x_15) ;  /* 0x0000001800209947 */ /* 0x000fea0003800000 */
.L_x_14:
[----:B------:R-:W-:Y:S01]  /*3110*/  USHF.R.U32.HI UR14, URZ, 0x4, UR26 ;  /* 0x00000004ff0e7899 */ /* 0x000fe2000801161a */
[----:B------:R-:W-:Y:S01]  /*3120*/  IMAD.SHL.U32 R47, R47, 0x20, RZ ;  /* 0x000000202f2f7824 */ /* 0x000fe200078e00ff */
[----:B------:R-:W-:Y:S01]  /*3130*/  USHF.R.U32.HI UR16, URZ, 0x4, UR7 ;  /* 0x00000004ff107899 */ /* 0x000fe20008011607 */
[----:B0--3--:R-:W-:Y:S01]  /*3140*/  IMAD.MOV.U32 R12, RZ, RZ, RZ ;  /* 0x000000ffff0c7224 */ /* 0x009fe200078e00ff */
[----:B------:R-:W-:Y:S01]  /*3150*/  USGXT.U32 UR14, UR14, 0xe ;  /* 0x0000000e0e0e789a */ /* 0x000fe20008000000 */
[----:B------:R-:W-:Y:S01]  /*3160*/  IMAD.MOV.U32 R77, RZ, RZ, RZ ;  /* 0x000000ffff4d7224 */ /* 0x000fe200078e00ff */
[----:B------:R-:W-:Y:S01]  /*3170*/  USGXT.U32 UR16, UR16, 0xe ;  /* 0x0000000e1010789a */ /* 0x000fe20008000000 */
[----:B------:R-:W-:Y:S01]  /*3180*/  IMAD.MOV.U32 R79, RZ, RZ, R47 ;  /* 0x000000ffff4f7224 */ /* 0x000fe200078e002f */
[----:B------:R-:W-:Y:S02]  /*3190*/  UIADD3 UR4, UPT, UPT, UR26, 0x8000, URZ ;  /* 0x000080001a047890 */ /* 0x000fe4000fffe0ff */
[----:B------:R-:W-:-:S02]  /*31a0*/  UIADD3 UR8, UP2, UPT, UR14, 0x80, URZ ;  /* 0x000000800e087890 */ /* 0x000fc4000ff5e0ff */
[----:B------:R-:W-:Y:S02]  /*31b0*/  USHF.L.U32 UR70, UR11, 0x5, URZ ;  /* 0x000000050b467899 */ /* 0x000fe400080006ff */
[----:B------:R-:W-:Y:S01]  /*31c0*/  UIADD3 UR10, UP1, UPT, UR16, 0x2, URZ ;  /* 0x00000002100a7890 */ /* 0x000fe2000ff3e0ff */
[----:B------:R-:W-:Y:S01]  /*31d0*/  UMOV UR6, URZ ;  /* 0x000000ff00067c82 */ /* 0x000fe20008000000 */
[----:B------:R-:W-:Y:S02]  /*31e0*/  USHF.R.U32.HI UR4, URZ, 0x4, UR4 ;  /* 0x00000004ff047899 */ /* 0x000fe40008011604 */
[----:B------:R-:W-:Y:S01]  /*31f0*/  IMAD.U32 R78, RZ, RZ, UR70 ;  /* 0x00000046ff4e7e24 */ /* 0x000fe2000f8e00ff */
[----:B------:R-:W-:Y:S01]  /*3200*/  UMOV UR5, URZ ;  /* 0x000000ff00057c82 */ /* 0x000fe20008000000 */
[----:B------:R-:W-:Y:S02]  /*3210*/  UIADD3.X UR9, UPT, UPT, UR6, 0x40004040, URZ, UP2, !UPT ;  /* 0x4000404006097890 */ /* 0x000fe400097fe4ff */
[----:B------:R-:W-:-:S02]  /*3220*/  UIADD3.X UR11, UPT, UPT, UR5, 0x40004040, URZ, UP1, !UPT ;  /* 0x40004040050b7890 */ /* 0x000fc40008ffe4ff */
[----:B------:R-:W-:Y:S02]  /*3230*/  UIADD3 UR34, UP2, UPT, UR8, 0x100, URZ ;  /* 0x0000010008227890 */ /* 0x000fe4000ff5e0ff */
[----:B------:R-:W-:Y:S02]  /*3240*/  USGXT.U32 UR4, UR4, 0xe ;  /* 0x0000000e0404789a */ /* 0x000fe40008000000 */
[----:B------:R-:W-:Y:S02]  /*3250*/  UIADD3 UR32, UP1, UPT, UR8, 0x80, URZ ;  /* 0x0000008008207890 */ /* 0x000fe4000ff3e0ff */
[----:B------:R-:W-:Y:S02]  /*3260*/  UIADD3 UR36, UP3, UPT, UR8, 0x180, URZ ;  /* 0x0000018008247890 */ /* 0x000fe4000ff7e0ff */
[----:B------:R-:W-:Y:S02]  /*3270*/  UIADD3 UR38, UP4, UPT, UR8, 0x200, URZ ;  /* 0x0000020008267890 */ /* 0x000fe4000ff9e0ff */
[----:B------:R-:W-:-:S02]  /*3280*/  UIADD3 UR40, UP5, UPT, UR8, 0x280, URZ ;  /* 0x0000028008287890 */ /* 0x000fc4000ffbe0ff */
[----:B------:R-:W-:Y:S01]  /*3290*/  UIADD3 UR42, UP6, UPT, UR8, 0x300, URZ ;  /* 0x00000300082a7890 */ /* 0x000fe2000ffde0ff */
[----:B------:R-:W-:Y:S01]  /*32a0*/  UMOV UR12, 0xfffffffe ;  /* 0xfffffffe000c7882 */ /* 0x000fe20000000000 */
[----:B------:R-:W-:Y:S01]  /*32b0*/  UMOV UR13, 0x7fffbfdf ;  /* 0x7fffbfdf000d7882 */ /* 0x000fe20000000000 */
[----:B------:R-:W-:Y:S01]  /*32c0*/  UIADD3.X UR35, UPT, UPT, UR9, URZ, URZ, UP2, !UPT ;  /* 0x000000ff09237290 */ /* 0x000fe200097fe4ff */
[----:B------:R-:W-:Y:S01]  /*32d0*/  UMOV UR69, 0x1 ;  /* 0x0000000100457882 */ /* 0x000fe20000000000 */
[----:B------:R-:W-:Y:S01]  /*32e0*/  UMOV UR73, 0xffffffe0 ;  /* 0xffffffe000497882 */ /* 0x000fe20000000000 */
[----:B------:R-:W-:Y:S01]  /*32f0*/  UMOV UR72, 0xffffffff ;  /* 0xffffffff00487882 */ /* 0x000fe20000000000 */
[----:B------:R-:W0:Y:S01]  /*3300*/  LDCU UR71, c[0x0][0x3a8] ;  /* 0x00007500ff4777ac */ /* 0x000e220008000800 */
[----:B------:R-:W-:Y:S02]  /*3310*/  UIADD3.64 UR12, UPT, UPT, UR4, -UR12, URZ ;  /* 0x8000000c040c7297 */ /* 0x000fe4000fffe0ff */
[----:B------:R-:W-:-:S02]  /*3320*/  UIADD3.X UR33, UPT, UPT, UR9, URZ, URZ, UP1, !UPT ;  /* 0x000000ff09217290 */ /* 0x000fc40008ffe4ff */
[----:B------:R-:W-:Y:S02]  /*3330*/  UIADD3.X UR37, UPT, UPT, UR9, URZ, URZ, UP3, !UPT ;  /* 0x000000ff09257290 */ /* 0x000fe40009ffe4ff */
[----:B------:R-:W-:Y:S02]  /*3340*/  UIADD3.X UR39, UPT, UPT, UR9, URZ, URZ, UP4, !UPT ;  /* 0x000000ff09277290 */ /* 0x000fe4000a7fe4ff */
[----:B------:R-:W-:Y:S02]  /*3350*/  UIADD3.X UR41, UPT, UPT, UR9, URZ, URZ, UP5, !UPT ;  /* 0x000000ff09297290 */ /* 0x000fe4000affe4ff */
[----:B------:R-:W-:Y:S02]  /*3360*/  UIADD3.X UR43, UPT, UPT, UR9, URZ, URZ, UP6, !UPT ;  /* 0x000000ff092b7290 */ /* 0x000fe4000b7fe4ff */
[----:B------:R-:W-:Y:S02]  /*3370*/  UIADD3.64 UR44, UPT, UPT, UR10, 0x2, URZ ;  /* 0x000000020a2c7897 */ /* 0x000fe4000fffe0ff */
[----:B------:R-:W-:-:S02]  /*3380*/  UIADD3.64 UR46, UPT, UPT, UR10, 0x4, URZ ;  /* 0x000000040a2e7897 */ /* 0x000fc4000fffe0ff */
[----:B------:R-:W-:Y:S02]  /*3390*/  UIADD3.64 UR48, UPT, UPT, UR10, 0xfe, URZ ;  /* 0x000000fe0a307897 */ /* 0x000fe4000fffe0ff */
[----:B------:R-:W-:Y:S02]  /*33a0*/  UIADD3.64 UR50, UPT, UPT, UR10, 0x100, URZ ;  /* 0x000001000a327897 */ /* 0x000fe4000fffe0ff */
[----:B------:R-:W-:Y:S02]  /*33b0*/  UIADD3.64 UR52, UPT, UPT, UR10, 0x102, URZ ;  /* 0x000001020a347897 */ /* 0x000fe4000fffe0ff */
[----:B------:R-:W-:Y:S02]  /*33c0*/  UIADD3.64 UR54, UPT, UPT, UR10, 0x104, URZ ;  /* 0x000001040a367897 */ /* 0x000fe4000fffe0ff */
[----:B0-----:R-:W-:-:S11]  /*33d0*/  UISETP.NE.U32.AND UP2, UPT, UR15, URZ, UPT ;  /* 0x000000ff0f00728c */ /* 0x001fd6000bf45070 */
.L_x_20:
[----:B------:R-:W-:-:S04]  /*33e0*/  IMAD.WIDE R16, R79, 0x2, R84 ;  /* 0x000000024f107825 */ /* 0x000fc800078e0254 */
[C---:B------:R-:W-:Y:S01]  /*33f0*/  IMAD.WIDE R18, R79.reuse, 0x2, R70 ;  /* 0x000000024f127825 */ /* 0x040fe200078e0246 */
[----:B------:R0:W2:Y:S03]  /*3400*/  LDG.E.U16 R13, desc[UR30][R16.64] ;  /* 0x0000001e100d7981 */ /* 0x0000a6000c1e1500 */
[C---:B------:R-:W-:Y:S01]  /*3410*/  IMAD.WIDE R22, R79.reuse, 0x2, R62 ;  /* 0x000000024f167825 */ /* 0x040fe200078e023e */
[----:B------:R1:W3:Y:S03]  /*3420*/  LDG.E.U16 R25, desc[UR30][R18.64] ;  /* 0x0000001e12197981 */ /* 0x0002e6000c1e1500 */
[C---:B------:R-:W-:Y:S01]  /*3430*/  IMAD.WIDE R4, R79.reuse, 0x2, R54 ;  /* 0x000000024f047825 */ /* 0x040fe200078e0236 */
[----:B------:R4:W5:Y:S03]  /*3440*/  LDG.E.U16 R27, desc[UR30][R22.64] ;  /* 0x0000001e161b7981 */ /* 0x000966000c1e1500 */
        /* <DEDUP_REMOVED lines=8> */
[----:B0-----:R-:W-:-:S02]  /*34d0*/  IMAD.WIDE R16, R79, 0x2, R74 ;  /* 0x000000024f107825 */ /* 0x001fc400078e024a */
[----:B------:R-:W5:Y:S02]  /*34e0*/  LDG.E.U16 R14, desc[UR30][R14.64] ;  /* 0x0000001e0e0e7981 */ /* 0x000f64000c1e1500 */
[C---:B-1----:R-:W-:Y:S02]  /*34f0*/  IMAD.WIDE R18, R79.reuse, 0x2, R66 ;  /* 0x000000024f127825 */ /* 0x042fe400078e0242 */
[----:B------:R-:W5:Y:S02]  /*3500*/  LDG.E.U16 R17, desc[UR30][R16.64] ;  /* 0x0000001e10117981 */ /* 0x000f64000c1e1500 */
[C---:B------:R-:W-:Y:S02]  /*3510*/  IMAD.WIDE R20, R79.reuse, 0x2, R58 ;  /* 0x000000024f147825 */ /* 0x040fe400078e023a */
[----:B------:R-:W5:Y:S02]  /*3520*/  LDG.E.U16 R19, desc[UR30][R18.64] ;  /* 0x0000001e12137981 */ /* 0x000f64000c1e1500 */
[----:B----4-:R-:W-:-:S02]  /*3530*/  IMAD.WIDE R22, R79, 0x2, R50 ;  /* 0x000000024f167825 */ /* 0x010fc400078e0232 */
[----:B------:R-:W4:Y:S02]  /*3540*/  LDG.E.U16 R21, desc[UR30][R20.64] ;  /* 0x0000001e14157981 */ /* 0x000f24000c1e1500 */
[C---:B------:R-:W-:Y:S02]  /*3550*/  IMAD.WIDE R4, R79.reuse, 0x2, R72 ;  /* 0x000000024f047825 */ /* 0x040fe400078e0248 */
[----:B------:R-:W4:Y:S02]  /*3560*/  LDG.E.U16 R23, desc[UR30][R22.64] ;  /* 0x0000001e16177981 */ /* 0x000f24000c1e1500 */
[C---:B------:R-:W-:Y:S02]  /*3570*/  IMAD.WIDE R6, R79.reuse, 0x2, R64 ;  /* 0x000000024f067825 */ /* 0x040fe400078e0240 */
[----:B------:R-:W4:Y:S02]  /*3580*/  LDG.E.U16 R4, desc[UR30][R4.64] ;  /* 0x0000001e04047981 */ /* 0x000f24000c1e1500 */
[----:B------:R-:W-:-:S02]  /*3590*/  IMAD.WIDE R8, R79, 0x2, R56 ;  /* 0x000000024f087825 */ /* 0x000fc400078e0238 */
[----:B------:R-:W4:Y:S02]  /*35a0*/  LDG.E.U16 R6, desc[UR30][R6.64] ;  /* 0x0000001e06067981 */ /* 0x000f24000c1e1500 */
[----:B------:R-:W-:Y:S02]  /*35b0*/  IMAD.WIDE R10, R79, 0x2, R48 ;  /* 0x000000024f0a7825 */ /* 0x000fe400078e0230 */
[----:B------:R-:W4:Y:S04]  /*35c0*/  LDG.E.U16 R8, desc[UR30][R8.64] ;  /* 0x0000001e08087981 */ /* 0x000f28000c1e1500 */
[----:B------:R-:W4:Y:S01]  /*35d0*/  LDG.E.U16 R10, desc[UR30][R10.64] ;  /* 0x0000001e0a0a7981 */ /* 0x000f22000c1e1500 */
[----:B------:R-:W-:Y:S02]  /*35e0*/  UMOV UR6, 0x1 ;  /* 0x0000000100067882 */ /* 0x000fe40000000000 */
[----:B------:R-:W-:-:S04]  /*35f0*/  @!UP0 UIADD3 UR6, UPT, UPT, -UR6, 0x100000, URZ ;  /* 0x0010000006068890 */ /* 0x000fc8000fffe1ff */
[----:B------:R-:W-:Y:S02]  /*3600*/  @!UP0 USHF.L.U32 UR7, UR6, 0xb, URZ ;  /* 0x0000000b06078899 */ /* 0x000fe400080006ff */
[----:B------:R-:W-:Y:S01]  /*3610*/  @!UP0 USHF.L.U32 UR6, UR6, 0x1, URZ ;  /* 0x0000000106068899 */ /* 0x000fe200080006ff */
[----:B------:R-:W-:Y:S01]  /*3620*/  VOTEU.ALL UP1, P4 ;  /* 0x0000000000ff7886 */ /* 0x000fe20002020000 */
[----:B--2---:R0:W-:Y:S04]  /*3630*/  STS.U16 [R38+UR26+0x6000], R13 ;  /* 0x0060000d26007988 */ /* 0x0041e8000800041a */
[----:B---3--:R0:W-:Y:S04]  /*3640*/  STS.U16 [R38+UR26+0x6400], R25 ;  /* 0x0064001926007988 */ /* 0x0081e8000800041a */
        /* <DEDUP_REMOVED lines=8> */
[----:B----4-:R0:W-:Y:S04]  /*36d0*/  STS.U16 [R36+UR26+0x6a00], R21 ;  /* 0x006a001524007988 */ /* 0x0101e8000800041a */
[----:B------:R0:W-:Y:S04]  /*36e0*/  STS.U16 [R36+UR26+0x6e00], R23 ;  /* 0x006e001724007988 */ /* 0x0001e8000800041a */
[----:B------:R0:W-:Y:S04]  /*36f0*/  STS.U16 [R3+UR26+0x6300], R4 ;  /* 0x0063000403007988 */ /* 0x0001e8000800041a */
[----:B------:R0:W-:Y:S04]  /*3700*/  STS.U16 [R3+UR26+0x6700], R6 ;  /* 0x0067000603007988 */ /* 0x0001e8000800041a */
[----:B------:R0:W-:Y:S04]  /*3710*/  STS.U16 [R3+UR26+0x6b00], R8 ;  /* 0x006b000803007988 */ /* 0x0001e8000800041a */
[----:B------:R0:W-:Y:S01]  /*3720*/  STS.U16 [R3+UR26+0x6f00], R10 ;  /* 0x006f000a03007988 */ /* 0x0001e2000800041a */
[----:B------:R1:W-:Y:S06]  /*3730*/  MEMBAR.ALL.CTA ;  /* 0x0000000000007992 */ /* 0x0003ec0000008000 */
[----:B-1----:R-:W-:Y:S04]  /*3740*/  FENCE.VIEW.ASYNC.S ;  /* 0x00000000000073c6 */ /* 0x002fe80000000000 */
[----:B------:R-:W1:Y:S02]  /*3750*/  FENCE.VIEW.ASYNC.S ;  /* 0x00000000000073c6 */ /* 0x000e640000000000 */
[----:B-1----:R0:W1:Y:S02]  /*3760*/  @!UP1 SYNCS.EXCH.64 URZ, [UR26+0xa010], UR6 ;  /* 0x00a010061aff95b2 */ /* 0x0020640008000100 */
[----:B-1----:R-:W-:Y:S06]  /*3770*/  BAR.SYNC.DEFER_BLOCKING 0x0 ;  /* 0x0000000000007b1d */ /* 0x002fec0000010000 */
[----:B0-----:R-:W-:Y:S05]  /*3780*/  BRA.U UP2, `(.L_x_16) ;  /* 0x00000001027c7547 */ /* 0x001fea000b800000 */
[----:B------:R-:W-:Y:S01]  /*3790*/  UMOV UR15, 0x40004040 ;  /* 0x40004040000f7882 */ /* 0x000fe20000000000 */
[----:B------:R-:W-:Y:S01]  /*37a0*/  UMOV UR17, 0x40004040 ;  /* 0x4000404000117882 */ /* 0x000fe20000000000 */
[----:B------:R-:W-:Y:S01]  /*37b0*/  UMOV UR18, 0x0 ;  /* 0x0000000000127882 */ /* 0x000fe20000000000 */
[----:B------:R-:W-:Y:S01]  /*37c0*/  UMOV UR19, 0x4088010 ;  /* 0x0408801000137882 */ /* 0x000fe20000000000 */
[----:B------:R-:W-:Y:S01]  /*37d0*/  UIADD3 UR6, UPT, UPT, UR26, 0xa010, URZ ;  /* 0x0000a0101a067890 */ /* 0x000fe2000fffe0ff */
[----:B------:R0:W-:Y:S01]  /*37e0*/  UTCHMMA gdesc[UR14], gdesc[UR16], tmem[UR23], tmem[UR18], idesc[UR19], !UPT ;  /* 0x00ff12100e0075ea */ /* 0x0001e2000f800017 */
[----:B------:R-:W-:Y:S01]  /*37f0*/  UMOV UR20, 0x0 ;  /* 0x0000000000147882 */ /* 0x000fe20000000000 */
[----:B------:R-:W-:Y:S01]  /*3800*/  UMOV UR21, 0x4088010 ;  /* 0x0408801000157882 */ /* 0x000fe20000000000 */
[----:B------:R-:W-:Y:S01]  /*3810*/  UMOV UR56, 0x0 ;  /* 0x0000000000387882 */ /* 0x000fe20000000000 */
[----:B------:R-:W-:Y:S01]  /*3820*/  UMOV UR57, 0x4088010 ;  /* 0x0408801000397882 */ /* 0x000fe20000000000 */
        /* <DEDUP_REMOVED lines=11> */
[----:B------:R-:W-:Y:S01]  /*38e0*/  UMOV UR7, URZ ;  /* 0x000000ff00077c82 */ /* 0x000fe20008000000 */
[----:B------:R0:W-:Y:S01]  /*38f0*/  UTCHMMA gdesc[UR36], gdesc[UR48], tmem[UR23], tmem[UR60], idesc[UR61], UPT ;  /* 0x00ff3c30240075ea */ /* 0x0001e2000b800017 */
[----:B------:R-:W-:Y:S01]  /*3900*/  UMOV UR66, 0x0 ;  /* 0x0000000000427882 */ /* 0x000fe20000000000 */
[----:B------:R-:W-:Y:S01]  /*3910*/  UMOV UR67, 0x4088010 ;  /* 0x0408801000437882 */ /* 0x000fe20000000000 */
[----:B------:R0:W-:Y:S01]  /*3920*/  UTCHMMA gdesc[UR38], gdesc[UR50], tmem[UR23], tmem[UR62], idesc[UR63], UPT ;  /* 0x00ff3e32260075ea */ /* 0x0001e2000b800017 */
[----:B------:R-:W-:Y:S01]  /*3930*/  UMOV UR6, UR6 ;  /* 0x0000000600067c82 */ /* 0x000fe20008000000 */
[----:B------:R0:W-:Y:S01]  /*3940*/  UTCHMMA gdesc[UR40], gdesc[UR52], tmem[UR23], tmem[UR64], idesc[UR65], UPT ;  /* 0x00ff4034280075ea */ /* 0x0001e2000b800017 */
[----:B------:R0:W-:Y:S01]  /*3950*/  UTCHMMA gdesc[UR42], gdesc[UR54], tmem[UR23], tmem[UR66], idesc[UR67], UPT ;  /* 0x00ff42362a0075ea */ /* 0x0001e2000b800017 */
[----:B------:R0:W-:Y:S01]  /*3960*/  UTCBAR [UR6], URZ ;  /* 0x000000ff060073e9 */ /* 0x0001e200080000ff */
[----:B------:R-:W-:Y:S01]  /*3970*/  NOP ;  /* 0x0000000000007918 */ /* 0x000fe20000000000 */
.L_x_16:
[----:B------:R-:W1:Y:S01]  /*3980*/  SYNCS.PHASECHK.TRANS64.TRYWAIT P2, [UR26+0xa010], RZ ;  /* 0x00a010ffff0075a7 */ /* 0x000e62000804111a */
[----:B------:R-:W-:Y:S01]  /*3990*/  IADD3 R13, P1, PT, R41, UR73, RZ ;  /* 0x00000049290d7c10 */ /* 0x000fe2000ff3e0ff */
[----:B-1----:R-:W-:-:S12]  /*39a0*/  @!P2 BRA `(.L_x_17) ;  /* 0x000000280040a947 */ /* 0x002fd80003800000 */
.L_x_25:
[----:B------:R-:W-:Y:S01]  /*39b0*/  BAR.SYNC.DEFER_BLOCKING 0x0 ;  /* 0x0000000000007b1d */ /* 0x000fe20000010000 */
[----:B------:R-:W-:Y:S01]  /*39c0*/  IMAD.X R14, RZ, RZ, UR72, P1 ;  /* 0x00000048ff0e7e24 */ /* 0x000fe200088e06ff */
[C---:B------:R-:W-:Y:S02]  /*39d0*/  IADD3 R15, P1, PT, R13.reuse, 0x40, RZ ;  /* 0x000000400d0f7810 */ /* 0x040fe40007f3e0ff */
[----:B------:R-:W-:-:S03]  /*39e0*/  IADD3 R17, P2, PT, R13, 0x42, RZ ;  /* 0x000000420d117810 */ /* 0x000fc60007f5e0ff */
[--C-:B------:R-:W-:Y:S01]  /*39f0*/  IMAD.X R16, RZ, RZ, R14.reuse, P1 ;  /* 0x000000ffff107224 */ /* 0x100fe200008e060e */
[----:B------:R-:W-:Y:S01]  /*3a00*/  LDTM.16dp32bit_t0_t15.x8 R4, tmem[UR22] ;  /* 0x00000016000479ee */ /* 0x000fe20008980000 */
[----:B------:R-:W1:Y:S01]  /*3a10*/  LDTM.16dp32bit_t16_t31.x8 R4, tmem[UR22+0x8] ;  /* 0x00000816000479ee */ /* 0x000e6200089a0000 */
[C---:B------:R-:W-:Y:S01]  /*3a20*/  IADD3 R19, P1, PT, R13.reuse, 0x43, RZ ;  /* 0x000000430d137810 */ /* 0x040fe20007f3e0ff */
[----:B------:R-:W-:Y:S01]  /*3a30*/  IMAD.X R18, RZ, RZ, R14, P2 ;  /* 0x000000ffff127224 */ /* 0x000fe200010e060e */
[----:B------:R-:W-:-:S03]  /*3a40*/  IADD3 R21, P2, PT, R13, 0x44, RZ ;  /* 0x000000440d157810 */ /* 0x000fc60007f5e0ff */
[--C-:B------:R-:W-:Y:S01]  /*3a50*/  IMAD.X R20, RZ, RZ, R14.reuse, P1 ;  /* 0x000000ffff147224 */ /* 0x100fe200008e060e */
[C---:B------:R-:W-:Y:S01]  /*3a60*/  IADD3 R23, P1, PT, R13.reuse, 0x45, RZ ;  /* 0x000000450d177810 */ /* 0x040fe20007f3e0ff */
[--C-:B------:R-:W-:Y:S01]  /*3a70*/  IMAD.X R22, RZ, RZ, R14.reuse, P2 ;  /* 0x000000ffff167224 */ /* 0x100fe200010e060e */
[C---:B------:R-:W-:Y:S02]  /*3a80*/  IADD3 R25, P2, PT, R13.reuse, 0x46, RZ ;  /* 0x000000460d197810 */ /* 0x040fe40007f5e0ff */
[----:B------:R-:W-:Y:S02]  /*3a90*/  IADD3.X R24, PT, PT, RZ, R14, RZ, P1, !PT ;  /* 0x0000000eff187210 */ /* 0x000fe40000ffe4ff */
[----:B------:R-:W-:Y:S01]  /*3aa0*/  IADD3 R27, P1, PT, R13, 0x47, RZ ;  /* 0x000000470d1b7810 */ /* 0x000fe20007f3e0ff */
[--C-:B------:R-:W-:Y:S01]  /*3ab0*/  IMAD.X R26, RZ, RZ, R14.reuse, P2 ;  /* 0x000000ffff1a7224 */ /* 0x100fe200010e060e */
[CC--:B------:R-:W-:Y:S01]  /*3ac0*/  ISETP.GT.U32.AND P2, PT, R15.reuse, R42.reuse, PT ;  /* 0x0000002a0f00720c */ /* 0x0c0fe20003f44070 */
[----:B------:R-:W2:Y:S01]  /*3ad0*/  @!P4 SYNCS.CCTL.IV [UR26+0xa010] ;  /* 0x00a01000ff00c9b1 */ /* 0x000ea2000800001a */
[----:B------:R-:W-:Y:S01]  /*3ae0*/  NOP ;  /* 0x0000000000007918 */ /* 0x000fe20000000000 */
[----:B------:R-:W-:Y:S01]  /*3af0*/  IMAD.X R14, RZ, RZ, R14, P1 ;  /* 0x000000ffff0e7224 */ /* 0x000fe200008e060e */
[----:B------:R-:W-:-:S02]  /*3b00*/  ISETP.GE.U32.AND P1, PT, R15, R42, PT ;  /* 0x0000002a0f00720c */ /* 0x000fc40003f26070 */
[C---:B------:R-:W-:Y:S02]  /*3b10*/  ISETP.GT.U32.AND.EX P2, PT, R16.reuse, RZ, PT, P2 ;  /* 0x000000ff1000720c */ /* 0x040fe40003f44120 */
[----:B------:R-:W-:Y:S01]  /*3b20*/  ISETP.GE.U32.AND.EX P1, PT, R16, RZ, PT, P1 ;  /* 0x000000ff1000720c */ /* 0x000fe20003f26110 */
[----:B-1----:R-:W-:Y:S01]  /*3b30*/  FMUL R4, R4, UR71 ;  /* 0x0000004704047c20 */ /* 0x002fe20008400000 */
[----:B------:R-:W-:Y:S01]  /*3b40*/  FMUL R13, R5, UR71 ;  /* 0x00000047050d7c20 */ /* 0x000fe20008400000 */
[----:B------:R-:W-:Y:S01]  /*3b50*/  FMUL R6, R6, UR71 ;  /* 0x0000004706067c20 */ /* 0x000fe20008400000 */
[----:B------:R-:W-:Y:S01]  /*3b60*/  FMUL R7, R7, UR71 ;  /* 0x0000004707077c20 */ /* 0x000fe20008400000 */
[----:B------:R-:W-:Y:S01]  /*3b70*/  FMUL R8, R8, UR71 ;  /* 0x0000004708087c20 */ /* 0x000fe20008400000 */
[----:B------:R-:W-:Y:S01]  /*3b80*/  FSEL R5, R4, -INF , !P2 ;  /* 0xff80000004057808 */ /* 0x000fe20005000000 */
[----:B------:R-:W-:Y:S01]  /*3b90*/  FMUL R9, R9, UR71 ;  /* 0x0000004709097c20 */ /* 0x000fe20008400000 */
[-C--:B------:R-:W-:Y:S01]  /*3ba0*/  ISETP.GT.U32.AND P2, PT, R17, R42.reuse, PT ;  /* 0x0000002a1100720c */ /* 0x080fe20003f44070 */
[----:B------:R-:W-:Y:S01]  /*3bb0*/  FMUL R10, R10, UR71 ;  /* 0x000000470a0a7c20 */ /* 0x000fe20008400000 */
[----:B------:R-:W-:Y:S01]  /*3bc0*/  FSEL R4, R13, -INF , !P1 ;  /* 0xff8000000d047808 */ /* 0x000fe20004800000 */
[----:B------:R-:W-:Y:S01]  /*3bd0*/  FMUL R11, R11, UR71 ;  /* 0x000000470b0b7c20 */ /* 0x000fe20008400000 */
[----:B------:R-:W-:-:S02]  /*3be0*/  ISETP.GT.U32.AND P1, PT, R19, R42, PT ;  /* 0x0000002a1300720c */ /* 0x000fc40003f24070 */
[----:B------:R-:W-:Y:S02]  /*3bf0*/  ISETP.GT.U32.AND.EX P2, PT, R18, RZ, PT, P2 ;  /* 0x000000ff1200720c */ /* 0x000fe40003f44120 */
[----:B------:R-:W-:Y:S02]  /*3c00*/  ISETP.GT.U32.AND.EX P1, PT, R20, RZ, PT, P1 ;  /* 0x000000ff1400720c */ /* 0x000fe40003f24110 */
[----:B------:R-:W-:Y:S02]  /*3c10*/  FSEL R13, R6, -INF , !P2 ;  /* 0xff800000060d7808 */ /* 0x000fe40005000000 */
[-C--:B------:R-:W-:Y:S02]  /*3c20*/  ISETP.GT.U32.AND P2, PT, R21, R42.reuse, PT ;  /* 0x0000002a1500720c */ /* 0x080fe40003f44070 */
[----:B------:R-:W-:Y:S02]  /*3c30*/  FSEL R7, R7, -INF , !P1 ;  /* 0xff80000007077808 */ /* 0x000fe40004800000 */
        /* <DEDUP_REMOVED lines=8> */
[----:B------:R-:W-:Y:S02]  /*3cc0*/  FMNMX3 R6, R5, R4, R13, !PT ;  /* 0x0000000405067276 */ /* 0x000fe4000780000d */
[----:B------:R-:W-:Y:S02]  /*3cd0*/  ISETP.GT.U32.AND.EX P1, PT, R14, RZ, PT, P1 ;  /* 0x000000ff0e00720c */ /* 0x000fe40003f24110 */
[----:B------:R-:W-:Y:S02]  /*3ce0*/  FSEL R17, R10, -INF , !P2 ;  /* 0xff8000000a117808 */ /* 0x000fe40005000000 */
[----:B------:R-:W-:Y:S02]  /*3cf0*/  FMNMX3 R6, R6, R7, R15, !PT ;  /* 0x0000000706067276 */ /* 0x000fe4000780000f */
[----:B------:R-:W-:-:S02]  /*3d00*/  FSEL R19, R11, -INF , !P1 ;  /* 0xff8000000b137808 */ /* 0x000fc40004800000 */
[----:B------:R-:W-:-:S04]  /*3d10*/  FMNMX3 R6, R6, R9, R17, !PT ;  /* 0x0000000906067276 */ /* 0x000fc80007800011 */
[----:B------:R-:W-:-:S05]  /*3d20*/  FMNMX R6, R19, R6, !PT ;  /* 0x0000000613067209 */ /* 0x000fca0007800000 */
[----:B------:R-:W1:Y:S02]  /*3d30*/  SHFL.BFLY PT, R11, R6, 0x10, 0x1f ;  /* 0x0e001f00060b7f89 */ /* 0x000e6400000e0000 */
[----:B-1----:R-:W-:-:S05]  /*3d40*/  FMNMX R8, R6, R11, !PT ;  /* 0x0000000b06087209 */ /* 0x002fca0007800000 */
[----:B--2---:R-:W-:Y:S01]  /*3d50*/  @!P5 STS [R45+UR26+0x6000], R8 ;  /* 0x006000082d00d988 */ /* 0x004fe2000800081a */
[----:B------:R-:W-:Y:S06]  /*3d60*/  BAR.SYNC.DEFER_BLOCKING 0x0 ;  /* 0x0000000000007b1d */ /* 0x000fec0000010000 */
[----:B------:R-:W1:Y:S04]  /*3d70*/  @!P6 LDS R80, [R44+0x6000] ;  /* 0x006000002c50e984 */ /* 0x000e680000000800 */
[----:B-1----:R-:W1:Y:S02]  /*3d80*/  SHFL.BFLY PT, R11, R80, 0x1, 0x1f ;  /* 0x0c201f00500b7f89 */ /* 0x002e6400000e0000 */
[----:B-1----:R-:W-:-:S05]  /*3d90*/  FMNMX R11, R80, R11, !PT ;  /* 0x0000000b500b7209 */ /* 0x002fca0007800000 */
[----:B------:R-:W-:Y:S01]  /*3da0*/  @P0 STS [R44+0x6000], R11 ;  /* 0x0060000b2c000388 */ /* 0x000fe20000000800 */
[----:B------:R-:W-:Y:S06]  /*3db0*/  BAR.SYNC.DEFER_BLOCKING 0x0 ;  /* 0x0000000000007b1d */ /* 0x000fec0000010000 */
[----:B------:R-:W1:Y:S02]  /*3dc0*/  LDS R88, [R46+UR26+0x6000] ;  /* 0x0060001a2e587984 */ /* 0x000e640008000800 */
[----:B-1----:R-:W-:-:S05]  /*3dd0*/  FMNMX R88, R88, R93, !PT ;  /* 0x0000005d58587209 */ /* 0x002fca0007800000 */
[--C-:B------:R-:W-:Y:S01]  /*3de0*/  FADD R4, R4, -R88.reuse ;  /* 0x8000005804047221 */ /* 0x100fe20000000000 */
[--C-:B------:R-:W-:Y:S01]  /*3df0*/  FADD R5, R5, -R88.reuse ;  /* 0x8000005805057221 */ /* 0x100fe20000000000 */
[--C-:B------:R-:W-:Y:S01]  /*3e00*/  FADD R13, R13, -R88.reuse ;  /* 0x800000580d0d7221 */ /* 0x100fe20000000000 */
[--C-:B------:R-:W-:Y:S01]  /*3e10*/  FADD R7, R7, -R88.reuse ;  /* 0x8000005807077221 */ /* 0x100fe20000000000 */
[----:B------:R-:W-:Y:S01]  /*3e20*/  FMUL R125, R4, 1.4426950216293334961 ;  /* 0x3fb8aa3b047d7820 */ /* 0x000fe20000400000 */
[----:B------:R-:W-:Y:S01]  /*3e30*/  FMUL R5, R5, 1.4426950216293334961 ;  /* 0x3fb8aa3b05057820 */ /* 0x000fe20000400000 */
[----:B------:R-:W-:Y:S01]  /*3e40*/  FMUL R13, R13, 1.4426950216293334961 ;  /* 0x3fb8aa3b0d0d7820 */ /* 0x000fe20000400000 */
[--C-:B------:R-:W-:Y:S01]  /*3e50*/  FADD R4, R15, -R88.reuse ;  /* 0x800000580f047221 */ /* 0x100fe20000000000 */
[----:B------:R-:W-:Y:S01]  /*3e60*/  FMUL R7, R7, 1.4426950216293334961 ;  /* 0x3fb8aa3b07077820 */ /* 0x000fe20000400000 */
[----:B------:R-:W-:Y:S01]  /*3e70*/  MUFU.EX2 R26, R5 ;  /* 0x00000005001a7308 */ /* 0x000fe20000000800 */
[--C-:B------:R-:W-:Y:S01]  /*3e80*/  FADD R9, R9, -R88.reuse ;  /* 0x8000005809097221 */ /* 0x100fe20000000000 */
[----:B------:R-:W-:Y:S01]  /*3e90*/  FMUL R16, R4, 1.4426950216293334961 ;  /* 0x3fb8aa3b04107820 */ /* 0x000fe20000400000 */
[----:B------:R-:W-:-:S02]  /*3ea0*/  FADD R4, R17, -R88 ;  /* 0x8000005811047221 */ /* 0x000fc40000000000 */
[----:B------:R-:W-:Y:S02]  /*3eb0*/  FMUL R9, R9, 1.4426950216293334961 ;  /* 0x3fb8aa3b09097820 */ /* 0x000fe40000400000 */
[----:B------:R-:W-:Y:S01]  /*3ec0*/  FMUL R8, R4, 1.4426950216293334961 ;  /* 0x3fb8aa3b04087820 */ /* 0x000fe20000400000 */
[----:B------:R-:W1:Y:S01]  /*3ed0*/  MUFU.EX2 R125, R125 ;  /* 0x0000007d007d7308 */ /* 0x000e620000000800 */
[----:B------:R-:W-:-:S04]  /*3ee0*/  FADD R4, R19, -R88 ;  /* 0x8000005813047221 */ /* 0x000fc80000000000 */
[----:B------:R-:W-:-:S03]  /*3ef0*/  FMUL R4, R4, 1.4426950216293334961 ;  /* 0x3fb8aa3b04047820 */ /* 0x000fc60000400000 */
[----:B------:R-:W2:Y:S08]  /*3f00*/  MUFU.EX2 R18, R13 ;  /* 0x0000000d00127308 */ /* 0x000eb00000000800 */
[----:B------:R-:W3:Y:S01]  /*3f10*/  MUFU.EX2 R123, R7 ;  /* 0x00000007007b7308 */ /* 0x000ee20000000800 */
[----:B-1----:R-:W-:-:S07]  /*3f20*/  FADD R5, R26, R125 ;  /* 0x0000007d1a057221 */ /* 0x002fce0000000000 */
[----:B------:R-:W1:Y:S01]  /*3f30*/  MUFU.EX2 R16, R16 ;  /* 0x0000001000107308 */ /* 0x000e620000000800 */
[----:B--2---:R-:W-:-:S07]  /*3f40*/  FADD R6, R18, R5 ;  /* 0x0000000512067221 */ /* 0x004fce0000000000 */
[----:B------:R-:W2:Y:S01]  /*3f50*/  MUFU.EX2 R33, R9 ;  /* 0x0000000900217308 */ /* 0x000ea20000000800 */
[----:B---3--:R-:W-:-:S07]  /*3f60*/  FADD R5, R123, R6 ;  /* 0x000000067b057221 */ /* 0x008fce0000000000 */
[----:B------:R-:W3:Y:S01]  /*3f70*/  MUFU.EX2 R8, R8 ;  /* 0x0000000800087308 */ /* 0x000ee20000000800 */
[----:B-1----:R-:W-:-:S07]  /*3f80*/  FADD R6, R16, R5 ;  /* 0x0000000510067221 */ /* 0x002fce0000000000 */
[----:B------:R-:W1:Y:S01]  /*3f90*/  MUFU.EX2 R31, R4 ;  /* 0x00000004001f7308 */ /* 0x000e620000000800 */
[----:B--2---:R-:W-:-:S04]  /*3fa0*/  FADD R5, R33, R6 ;  /* 0x0000000621057221 */ /* 0x004fc80000000000 */
[----:B---3--:R-:W-:-:S04]  /*3fb0*/  FADD R6, R8, R5 ;  /* 0x0000000508067221 */ /* 0x008fc80000000000 */
[----:B-1----:R-:W-:-:S05]  /*3fc0*/  FADD R6, R31, R6 ;  /* 0x000000061f067221 */ /* 0x002fca0000000000 */
[----:B------:R-:W1:Y:S02]  /*3fd0*/  SHFL.BFLY PT, R5, R6, 0x10, 0x1f ;  /* 0x0e001f0006057f89 */ /* 0x000e6400000e0000 */
[----:B-1----:R-:W-:Y:S01]  /*3fe0*/  FADD R10, R6, R5 ;  /* 0x00000005060a7221 */ /* 0x002fe20000000000 */
[----:B------:R-:W-:Y:S01]  /*3ff0*/  BAR.SYNC.DEFER_BLOCKING 0x0 ;  /* 0x0000000000007b1d */ /* 0x000fe20000010000 */
[----:B------:R-:W-:-:S05]  /*4000*/  IMAD.WIDE R6, R78, 0x2, R116 ;  /* 0x000000024e067825 */ /* 0x000fca00078e0274 */
[----:B------:R1:W-:Y:S02]  /*4010*/  @!P5 STS [R45+UR26+0x6000], R10 ;  /* 0x0060000a2d00d988 */ /* 0x0003e4000800081a */
[----:B------:R-:W-:Y:S01]  /*4020*/  BAR.SYNC.DEFER_BLOCKING 0x0 ;  /* 0x0000000000007b1d */ /* 0x000fe20000010000 */
[----:B-1----:R-:W-:-:S05]  /*4030*/  IMAD.WIDE R10, R78, 0x2, R118 ;  /* 0x000000024e0a7825 */ /* 0x002fca00078e0276 */
[----:B------:R-:W1:Y:S04]  /*4040*/  @!P6 LDS R81, [R44+0x6000] ;  /* 0x006000002c51e984 */ /* 0x000e680000000800 */
[----:B-1----:R-:W1:Y:S02]  /*4050*/  SHFL.BFLY PT, R4, R81, 0x1, 0x1f ;  /* 0x0c201f0051047f89 */ /* 0x002e6400000e0000 */
[----:B-1----:R-:W-:Y:S01]  /*4060*/  FADD R5, R81, R4 ;  /* 0x0000000451057221 */ /* 0x002fe20000000000 */
[----:B------:R-:W-:Y:S02]  /*4070*/  IMAD.U32 R4, R12, -0x80000000, RZ ;  /* 0x800000000c047824 */ /* 0x000fe400078e00ff */
[----:B------:R-:W-:Y:S02]  /*4080*/  IMAD.WIDE R12, R78, 0x2, R120 ;  /* 0x000000024e0c7825 */ /* 0x000fe400078e0278 */
[----:B------:R1:W-:Y:S01]  /*4090*/  @P0 STS [R44+0x6000], R5 ;  /* 0x006000052c000388 */ /* 0x0003e20000000800 */
[----:B------:R-:W-:Y:S06]  /*40a0*/  BAR.SYNC.DEFER_BLOCKING 0x0 ;  /* 0x0000000000007b1d */ /* 0x000fec0000010000 */
[----:B------:R1:W2:Y:S01]  /*40b0*/  LDS R89, [R46+UR26+0x6000] ;  /* 0x0060001a2e597984 */ /* 0x0002a20008000800 */
[----:B------:R-:W3:Y:S02]  /*40c0*/  SYNCS.PHASECHK.TRANS64.TRYWAIT P1, [UR68], R4 ;  /* 0x00000004ff0075a7 */ /* 0x000ee40008021144 */
[----:B-123--:R-:W-:Y:S05]  /*40d0*/  @!P1 BRA `(.L_x_18) ;  /* 0x0000002000809947 */ /* 0x00efea0003800000 */
.L_x_26:
[C---:B------:R-:W-:Y:S01]  /*40e0*/  IMAD.WIDE R24, R78.reuse, 0x2, R110 ;  /* 0x000000024e187825 */ /* 0x040fe200078e026e */
[----:B------:R1:W2:Y:S03]  /*40f0*/  LDG.E.U16 R9, desc[UR30][R12.64] ;  /* 0x0000001e0c097981 */ /* 0x0002a6000c1e1500 */
[C---:B------:R-:W-:Y:S01]  /*4100*/  IMAD.WIDE R22, R78.reuse, 0x2, R108 ;  /* 0x000000024e167825 */ /* 0x040fe200078e026c */
[----:B------:R-:W3:Y:S03]  /*4110*/  LDG.E.U16 R35, desc[UR30][R24.64] ;  /* 0x0000001e18237981 */ /* 0x000ee6000c1e1500 */
[C---:B------:R-:W-:Y:S01]  /*4120*/  IMAD.WIDE R20, R78.reuse, 0x2, R106 ;  /* 0x000000024e147825 */ /* 0x040fe200078e026a */
[----:B------:R-:W4:Y:S03]  /*4130*/  LDG.E.U16 R30, desc[UR30][R22.64] ;  /* 0x0000001e161e7981 */ /* 0x000f26000c1e1500 */
[C---:B------:R-:W-:Y:S01]  /*4140*/  IMAD.WIDE R4, R78.reuse, 0x2, R114 ;  /* 0x000000024e047825 */ /* 0x040fe200078e0272 */
[----:B------:R5:W4:Y:S03]  /*4150*/  LDG.E.U16 R32, desc[UR30][R20.64] ;  /* 0x0000001e14207981 */ /* 0x000b26000c1e1500 */
[C---:B------:R-:W-:Y:S01]  /*4160*/  IMAD.WIDE R28, R78.reuse, 0x2, R112 ;  /* 0x000000024e1c7825 */ /* 0x040fe200078e0270 */
[----:B------:R-:W4:Y:S03]  /*4170*/  LDG.E.U16 R17, desc[UR30][R10.64] ;  /* 0x0000001e0a117981 */ /* 0x000f26000c1e1500 */
[C---:B-1----:R-:W-:Y:S01]  /*4180*/  IMAD.WIDE R12, R78.reuse, 0x2, R98 ;  /* 0x000000024e0c7825 */ /* 0x042fe200078e0262 */
[----:B------:R-:W4:Y:S03]  /*4190*/  LDG.E.U16 R19, desc[UR30][R6.64] ;  /* 0x0000001e06137981 */ /* 0x000f26000c1e1500 */
[C---:B------:R-:W-:Y:S01]  /*41a0*/  IMAD.WIDE R14, R78.reuse, 0x2, R96 ;  /* 0x000000024e0e7825 */ /* 0x040fe200078e0260 */
[----:B------:R1:W4:Y:S03]  /*41b0*/  LDG.E.U16 R27, desc[UR30][R4.64] ;  /* 0x0000001e041b7981 */ /* 0x000326000c1e1500 */
[C---:B-----5:R-:W-:Y:S01]  /*41c0*/  IMAD.WIDE R20, R78.reuse, 0x2, R94 ;  /* 0x000000024e147825 */ /* 0x060fe200078e025e */
[----:B------:R-:W5:Y:S03]  /*41d0*/  LDG.E.U16 R29, desc[UR30][R28.64] ;  /* 0x0000001e1c1d7981 */ /* 0x000f66000c1e1500 */
[C---:B------:R-:W-:Y:S01]  /*41e0*/  IMAD.WIDE R22, R78.reuse, 0x2, R90 ;  /* 0x000000024e167825 */ /* 0x040fe200078e025a */
[----:B------:R-:W5:Y:S03]  /*41f0*/  LDG.E.U16 R13, desc[UR30][R12.64] ;  /* 0x0000001e0c0d7981 */ /* 0x000f66000c1e1500 */
[C---:B------:R-:W-:Y:S01]  /*4200*/  IMAD.WIDE R24, R78.reuse, 0x2, R86 ;  /* 0x000000024e187825 */ /* 0x040fe200078e0256 */
[----:B------:R-:W5:Y:S03]  /*4210*/  LDG.E.U16 R15, desc[UR30][R14.64] ;  /* 0x0000001e0e0f7981 */ /* 0x000f66000c1e1500 */
[C---:B-1----:R-:W-:Y:S01]  /*4220*/  IMAD.WIDE R4, R78.reuse, 0x2, R104 ;  /* 0x000000024e047825 */ /* 0x042fe200078e0268 */
[----:B------:R-:W5:Y:S03]  /*4230*/  LDG.E.U16 R21, desc[UR30][R20.64] ;  /* 0x0000001e14157981 */ /* 0x000f66000c1e1500 */
[C---:B------:R-:W-:Y:S01]  /*4240*/  IMAD.WIDE R6, R78.reuse, 0x2, R102 ;  /* 0x000000024e067825 */ /* 0x040fe200078e0266 */
[----:B------:R1:W5:Y:S03]  /*4250*/  LDG.E.U16 R34, desc[UR30][R4.64] ;  /* 0x0000001e04227981 */ /* 0x000366000c1e1500 */
[----:B------:R-:W-:Y:S01]  /*4260*/  IMAD.WIDE R10, R78, 0x2, R100 ;  /* 0x000000024e0a7825 */ /* 0x000fe200078e0264 */
[----:B------:R0:W5:Y:S04]  /*4270*/  LDG.E.U16 R122, desc[UR30][R6.64] ;  /* 0x0000001e067a7981 */ /* 0x000168000c1e1500 */
[----:B------:R-:W5:Y:S04]  /*4280*/  LDG.E.U16 R124, desc[UR30][R10.64] ;  /* 0x0000001e0a7c7981 */ /* 0x000f68000c1e1500 */
[----:B------:R-:W5:Y:S04]  /*4290*/  LDG.E.U16 R23, desc[UR30][R22.64] ;  /* 0x0000001e16177981 */ /* 0x000f68000c1e1500 */
[----:B------:R-:W5:Y:S01]  /*42a0*/  LDG.E.U16 R25, desc[UR30][R24.64] ;  /* 0x0000001e18197981 */ /* 0x000f62000c1e1500 */
[----:B-1----:R-:W-:-:S02]  /*42b0*/  F2FP.F16.F32.PACK_AB R4, R125, R26 ;  /* 0x0000001a7d04723e */ /* 0x002fc400000000ff */
[----:B------:R-:W-:Y:S02]  /*42c0*/  F2FP.F16.F32.PACK_AB R5, R123, R18 ;  /* 0x000000127b05723e */ /* 0x000fe400000000ff */
[----:B0-----:R-:W-:Y:S02]  /*42d0*/  F2FP.F16.F32.PACK_AB R6, R33, R16 ;  /* 0x000000102106723e */ /* 0x001fe400000000ff */
[----:B------:R-:W-:-:S04]  /*42e0*/  F2FP.F16.F32.PACK_AB R7, R31, R8 ;  /* 0x000000081f07723e */ /* 0x000fc800000000ff */
[----:B------:R-:W-:Y:S01]  /*42f0*/  STTM.16dp32bit_t0_t15.x4 tmem[UR28], R4 ;  /* 0x00000004000079ed */ /* 0x000fe2000890001c */
[----:B------:R0:W-:Y:S02]  /*4300*/  STTM.16dp32bit_t16_t31.x4 tmem[UR28+0x4], R4 ;  /* 0x00000404000079ed */ /* 0x0001e4000892001c */
[----:B0-----:R-:W-:-:S04]  /*4310*/  FADD R4, -R88, R93 ;  /* 0x0000005d58047221 */ /* 0x001fc80000000100 */
[----:B------:R-:W-:-:S06]  /*4320*/  FMUL R92, R4, 1.4426950216293334961 ;  /* 0x3fb8aa3b045c7820 */ /* 0x000fcc0000400000 */
[----:B------:R-:W0:Y:S01]  /*4330*/  MUFU.EX2 R92, R92 ;  /* 0x0000005c005c7308 */ /* 0x000e220000000800 */
[----:B------:R-:W-:-:S04]  /*4340*/  ULEA UR68, UR69, UR26, 0x3 ;  /* 0x0000001a45447291 */ /* 0x000fc8000f8e18ff */
[----:B------:R-:W-:Y:S01]  /*4350*/  UIADD3 UR68, UPT, UPT, UR68, 0xa000, URZ ;  /* 0x0000a00044447890 */ /* 0x000fe2000fffe0ff */
[----:B--2---:R-:W-:Y:S04]  /*4360*/  STS.U16 [R40+UR26+0x8000], R9 ;  /* 0x0080000928007988 */ /* 0x004fe8000800041a */
[----:B---3--:R-:W-:Y:S04]  /*4370*/  STS.U16 [R40+UR26+0x8a00], R35 ;  /* 0x008a002328007988 */ /* 0x008fe8000800041a */
[----:B----4-:R-:W-:Y:S04]  /*4380*/  STS.U16 [R40+UR26+0x8c00], R30 ;  /* 0x008c001e28007988 */ /* 0x010fe8000800041a */
[----:B------:R-:W-:Y:S04]  /*4390*/  STS.U16 [R40+UR26+0x8e00], R32 ;  /* 0x008e002028007988 */ /* 0x000fe8000800041a */
[----:B------:R-:W-:Y:S04]  /*43a0*/  STS.U16 [R40+UR26+0x8200], R17 ;  /* 0x0082001128007988 */ /* 0x000fe8000800041a */
[----:B------:R-:W-:Y:S04]  /*43b0*/  STS.U16 [R40+UR26+0x8400], R19 ;  /* 0x0084001328007988 */ /* 0x000fe8000800041a */
[----:B------:R-:W-:Y:S04]  /*43c0*/  STS.U16 [R40+UR26+0x8600], R27 ;  /* 0x0086001b28007988 */ /* 0x000fe8000800041a */
[----:B-----5:R-:W-:Y:S04]  /*43d0*/  STS.U16 [R40+UR26+0x8800], R29 ;  /* 0x0088001d28007988 */ /* 0x020fe8000800041a */
[----:B------:R-:W-:Y:S04]  /*43e0*/  STS.U16 [R40+UR26+0x9600], R13 ;  /* 0x0096000d28007988 */ /* 0x000fe8000800041a */
[----:B------:R-:W-:Y:S04]  /*43f0*/  STS.U16 [R40+UR26+0x9800], R15 ;  /* 0x0098000f28007988 */ /* 0x000fe8000800041a */
[----:B------:R-:W-:Y:S04]  /*4400*/  STS.U16 [R40+UR26+0x9a00], R21 ;  /* 0x009a001528007988 */ /* 0x000fe8000800041a */
[----:B------:R-:W-:Y:S04]  /*4410*/  STS.U16 [R40+UR26+0x9000], R34 ;  /* 0x0090002228007988 */ /* 0x000fe8000800041a */
[----:B------:R-:W-:Y:S04]  /*4420*/  STS.U16 [R40+UR26+0x9200], R122 ;  /* 0x0092007a28007988 */ /* 0x000fe8000800041a */
[----:B------:R-:W-:Y:S04]  /*4430*/  STS.U16 [R40+UR26+0x9400], R124 ;  /* 0x0094007c28007988 */ /* 0x000fe8000800041a */
[----:B------:R-:W-:Y:S04]  /*4440*/  STS.U16 [R40+UR26+0x9c00], R23 ;  /* 0x009c001728007988 */ /* 0x000fe8000800041a */
[----:B------:R1:W-:Y:S01]  /*4450*/  STS.U16 [R40+UR26+0x9e00], R25 ;  /* 0x009e001928007988 */ /* 0x0003e2000800041a */
[----:B------:R-:W2:Y:S02]  /*4460*/  FENCE.VIEW.ASYNC.T ;  /* 0x00000000000073c6 */ /* 0x000ea40000000200 */
[----:B--2---:R-:W-:Y:S06]  /*4470*/  BAR.SYNC.DEFER_BLOCKING 0x0 ;  /* 0x0000000000007b1d */ /* 0x004fec0000010000 */
[----:B-1----:R-:W-:Y:S01]  /*4480*/  LDTM.16dp32bit_t0_t15.x32 R4, tmem[UR24] ;  /* 0x00000018000479ee */ /* 0x002fe20008a80000 */
[----:B------:R-:W0:Y:S01]  /*4490*/  LDTM.16dp32bit_t16_t31.x32 R4, tmem[UR24+0x20] ;  /* 0x00002018000479ee */ /* 0x000e220008aa0000 */
[----:B------:R-:W-:Y:S01]  /*44a0*/  NOP ;  /* 0x0000000000007918 */ /* 0x000fe20000000000 */
[C---:B0-----:R-:W-:Y:S01]  /*44b0*/  FMUL R4, R92.reuse, R4 ;  /* 0x000000045c047220 */ /* 0x041fe20000400000 */
        /* <DEDUP_REMOVED lines=32> */
[----:B------:R0:W-:Y:S01]  /*46c0*/  STTM.16dp32bit_t16_t31.x32 tmem[UR24+0x20], R4 ;  /* 0x00002004000079ed */ /* 0x0001e20008aa0018 */
[----:B------:R-:W1:Y:S02]  /*46d0*/  FENCE.VIEW.ASYNC.T ;  /* 0x00000000000073c6 */ /* 0x000e640000000200 */
[----:B-1----:R-:W-:Y:S06]  /*46e0*/  BAR.SYNC.DEFER_BLOCKING 0x0 ;  /* 0x0000000000007b1d */ /* 0x002fec0000010000 */
[----:B------:R1:W-:Y:S06]  /*46f0*/  MEMBAR.ALL.CTA ;  /* 0x0000000000007992 */ /* 0x0003ec0000008000 */
[----:B-1----:R-:W1:Y:S01]  /*4700*/  FENCE.VIEW.ASYNC.S ;  /* 0x00000000000073c6 */ /* 0x002e620000000000 */
[----:B------:R-:W-:Y:S01]  /*4710*/  IMAD.MOV.U32 R122, RZ, RZ, R77 ;  /* 0x000000ffff7a7224 */ /* 0x000fe200078e004d */
[----:B-1----:R-:W-:Y:S06]  /*4720*/  BAR.SYNC.DEFER_BLOCKING 0x0 ;  /* 0x0000000000007b1d */ /* 0x002fec0000010000 */
[----:B------:R-:W-:Y:S05]  /*4730*/  BRA.U UP2, `(.L_x_19) ;  /* 0x0000000102387547 */ /* 0x000fea000b800000 */
[----:B------:R-:W-:Y:S01]  /*4740*/  UIADD3 UR15, UPT, UPT, UR25, 0x88, URZ ;  /* 0x00000088190f7890 */ /* 0x000fe2000fffe0ff */
[----:B------:R-:W-:Y:S01]  /*4750*/  UMOV UR18, UR4 ;  /* 0x0000000400127c82 */ /* 0x000fe20008000000 */
[----:B------:R-:W-:Y:S01]  /*4760*/  UMOV UR19, 0x80004020 ;  /* 0x8000402000137882 */ /* 0x000fe20000000000 */
[----:B------:R-:W-:Y:S01]  /*4770*/  UMOV UR20, 0x0 ;  /* 0x0000000000147882 */ /* 0x000fe20000000000 */
[----:B------:R-:W-:Y:S01]  /*4780*/  UMOV UR21, 0x4200010 ;  /* 0x0420001000157882 */ /* 0x000fe20000000000 */
[----:B------:R-:W-:Y:S01]  /*4790*/  UMOV UR6, UR68 ;  /* 0x0000004400067c82 */ /* 0x000fe20008000000 */
[----:B------:R-:W-:Y:S01]  /*47a0*/  UMOV UR7, URZ ;  /* 0x000000ff00077c82 */ /* 0x000fe20008000000 */
[----:B------:R-:W-:Y:S01]  /*47b0*/  UMOV UR56, 0x0 ;  /* 0x0000000000387882 */ /* 0x000fe20000000000 */
[----:B------:R-:W-:Y:S01]  /*47c0*/  UMOV UR57, 0x4200010 ;  /* 0x0420001000397882 */ /* 0x000fe20000000000 */
[----:B------:R1:W-:Y:S01]  /*47d0*/  UTCHMMA tmem[UR29], gdesc[UR18], tmem[UR25], tmem[UR20], idesc[UR21], UPT ;  /* 0x00ff14121d0079ea */ /* 0x0003e2000b800019 */
[----:B------:R-:W-:Y:S01]  /*47e0*/  UMOV UR6, UR6 ;  /* 0x0000000600067c82 */ /* 0x000fe20008000000 */
[----:B------:R1:W-:Y:S01]  /*47f0*/  UTCHMMA tmem[UR15], gdesc[UR12], tmem[UR25], tmem[UR56], idesc[UR57], UPT ;  /* 0x00ff380c0f0079ea */ /* 0x0003e2000b800019 */
[----:B------:R1:W-:Y:S01]  /*4800*/  UTCBAR [UR6], URZ ;  /* 0x000000ff060073e9 */ /* 0x0003e200080000ff */
[----:B------:R-:W-:-:S02]  /*4810*/  NOP ;  /* 0x0000000000007918 */ /* 0x000fc40000000000 */
.L_x_19:
[----:B------:R-:W-:Y:S01]  /*4820*/  UIADD3 UR73, UP1, UPT, UR73, 0x20, URZ ;  /* 0x0000002049497890 */ /* 0x000fe2000ff3e0ff */
[----:B------:R-:W-:Y:S01]  /*4830*/  VIADD R78, R78, UR70 ;  /* 0x000000464e4e7c36 */ /* 0x000fe20008000000 */
[----:B------:R-:W-:Y:S01]  /*4840*/  UIADD3 UR69, UPT, UPT, UR69, 0x1, URZ ;  /* 0x0000000145457890 */ /* 0x000fe2000fffe0ff */
[----:B------:R-:W-:Y:S01]  /*4850*/  FFMA R76, R92, R76, R89 ;  /* 0x0000004c5c4c7223 */ /* 0x000fe20000000059 */
[----:B------:R-:W-:Y:S01]  /*4860*/  UIADD3.X UR72, UPT, UPT, URZ, UR72, URZ, UP1, !UPT ;  /* 0x00000048ff487290 */ /* 0x000fe20008ffe4ff */
[----:B------:R-:W-:Y:S01]  /*4870*/  IMAD.IADD R79, R47, 0x1, R79 ;  /* 0x000000012f4f7824 */ /* 0x000fe200078e024f */
[----:B------:R-:W-:Y:S01]  /*4880*/  ISETP.LE.U32.AND P1, PT, R43, UR73, PT ;  /* 0x000000492b007c0c */ /* 0x000fe2000bf23070 */
[----:B------:R-:W-:Y:S01]  /*4890*/  UISETP.GT.AND UP1, UPT, UR69, 0x1, UPT ;  /* 0x000000014500788c */ /* 0x000fe2000bf24270 */
[----:B0-----:R-:W-:Y:S02]  /*48a0*/  IMAD.MOV.U32 R12, RZ, RZ, R122 ;  /* 0x000000ffff0c7224 */ /* 0x001fe400078e007a */
[----:B------:R-:W-:Y:S01]  /*48b0*/  IMAD.U32 R4, RZ, RZ, UR72 ;  /* 0x00000048ff047e24 */ /* 0x000fe2000f8e00ff */
[----:B-1----:R-:W-:Y:S01]  /*48c0*/  USEL UR6, URZ, 0x1, !UP1 ;  /* 0x00000001ff067887 */ /* 0x002fe2000c800000 */
[----:B------:R-:W-:Y:S01]  /*48d0*/  IMAD.MOV.U32 R93, RZ, RZ, R88 ;  /* 0x000000ffff5d7224 */ /* 0x000fe200078e0058 */
[----:B------:R-:W-:-:S02]  /*48e0*/  USEL UR69, UR69, URZ, !UP1 ;  /* 0x000000ff45457287 */ /* 0x000fc4000c800000 */
[----:B------:R-:W-:Y:S02]  /*48f0*/  ISETP.GE.U32.AND.EX P1, PT, R4, RZ, PT, P1 ;  /* 0x000000ff0400720c */ /* 0x000fe40003f26110 */
[----:B------:R-:W-:-:S11]  /*4900*/  LOP3.LUT R77, R77, UR6, RZ, 0x3c, !PT ;  /* 0x000000064d4d7c12 */ /* 0x000fd6000f8e3cff */
[----:B------:R-:W-:Y:S05]  /*4910*/  @!P1 BRA `(.L_x_20) ;  /* 0xffffffe800b09947 */ /* 0x000fea000383ffff */
[----:B------:R-:W-:Y:S01]  /*4920*/  ISETP.GE.AND P0, PT, R39, 0x1, PT ;  /* 0x000000012700780c */ /* 0x000fe20003f06270 */
[----:B------:R-:W-:-:S12]  /*4930*/  IMAD.MOV.U32 R93, RZ, RZ, R88 ;  /* 0x000000ffff5d7224 */ /* 0x000fd800078e0058 */
[----:B------:R-:W-:Y:S05]  /*4940*/  @!P0 BRA `(.L_x_15) ;  /* 0x0000000000108947 */ /* 0x000fea0003800000 */
[----:B------:R-:W-:-:S04]  /*4950*/  IMAD.U32 R3, R122, -0x80000000, RZ ;  /* 0x800000007a037824 */ /* 0x000fc800078e00ff */
[----:B------:R-:W0:Y:S02]  /*4960*/  SYNCS.PHASECHK.TRANS64.TRYWAIT P0, [UR68], R3 ;  /* 0x00000003ff0075a7 */ /* 0x000e240008001144 */
[----:B0-----:R-:W-:Y:S05]  /*4970*/  @!P0 BRA `(.L_x_21) ;  /* 0x0000001800648947 */ /* 0x001fea0003800000 */
.L_x_27:
[----:B------:R-:W-:-:S07]  /*4980*/  IMAD.MOV.U32 R93, RZ, RZ, R88 ;  /* 0x000000ffff5d7224 */ /* 0x000fce00078e0058 */
.L_x_15:
[----:B------:R-:W-:Y:S01]  /*4990*/  BAR.SYNC.DEFER_BLOCKING 0x0 ;  /* 0x0000000000007b1d */ /* 0x000fe20000010000 */
[C---:B------:R-:W-:Y:S01]  /*49a0*/  FMUL R3, R76.reuse, 8388608 ;  /* 0x4b0000004c037820 */ /* 0x040fe20000400000 */
[----:B------:R-:W-:Y:S02]  /*49b0*/  FSETP.GEU.AND P1, PT, R76, 1.175494350822287508e-38, PT ;  /* 0x008000004c00780b */ /* 0x000fe40003f2e000 */
[C---:B------:R-:W-:Y:S02]  /*49c0*/  LOP3.LUT R36, R0.reuse, 0x10, RZ, 0xc0, !PT ;  /* 0x0000001000247812 */ /* 0x040fe400078ec0ff */
[----:B------:R-:W-:Y:S01]  /*49d0*/  FSEL R45, R3, R76, !P1 ;  /* 0x0000004c032d7208 */ /* 0x000fe20004800000 */
[----:B------:R-:W1:Y:S01]  /*49e0*/  LDCU.64 UR4, c[0x0][0x3e0] ;  /* 0x00007c00ff0477ac */ /* 0x000e620008000a00 */
[----:B------:R-:W-:Y:S02]  /*49f0*/  LOP3.LUT R37, R0, 0x80, RZ, 0xc0, !PT ;  /* 0x0000008000257812 */ /* 0x000fe400078ec0ff */
[----:B------:R-:W-:Y:S01]  /*4a00*/  LEA R36, R36, UR26, 0x8 ;  /* 0x0000001a24247c11 */ /* 0x000fe2000f8e40ff */
[----:B------:R-:W-:Y:S01]  /*4a10*/  VIADD R3, R45, 0xc0cafb0d ;  /* 0xc0cafb0d2d037836 */ /* 0x000fe20000000000 */
[----:B------:R-:W-:-:S02]  /*4a20*/  LOP3.LUT R38, R0, 0xf, RZ, 0xc0, !PT ;  /* 0x0000000f00267812 */ /* 0x000fc400078ec0ff */
[C---:B------:R-:W-:Y:S01]  /*4a30*/  FSETP.GT.AND P0, PT, |R76|.reuse, 8.50705917302346158658e+37, PT ;  /* 0x7e8000004c00780b */ /* 0x040fe20003f04200 */
[----:B------:R-:W-:Y:S01]  /*4a40*/  IMAD R37, R37, 0x40, R36 ;  /* 0x0000004025257824 */ /* 0x000fe200078e0224 */
[----:B------:R-:W-:Y:S02]  /*4a50*/  LOP3.LUT R36, R3, 0xff800000, RZ, 0xc0, !PT ;  /* 0xff80000003247812 */ /* 0x000fe400078ec0ff */
[----:B------:R-:W-:Y:S01]  /*4a60*/  FSETP.GEU.AND P2, PT, |R76|, 1.175494350822287508e-38, PT ;  /* 0x008000004c00780b */ /* 0x000fe20003f4e200 */
[----:B------:R-:W-:Y:S01]  /*4a70*/  IMAD R37, R38, 0x10, R37 ;  /* 0x0000001026257824 */ /* 0x000fe200078e0225 */
[----:B------:R-:W-:Y:S02]  /*4a80*/  FSEL R3, RZ, -23, P1 ;  /* 0xc1b80000ff037808 */ /* 0x000fe40000800000 */
[----:B------:R-:W-:Y:S01]  /*4a90*/  I2FP.F32.S32 R38, R36 ;  /* 0x0000002400267245 */ /* 0x000fe20000201400 */
[----:B------:R-:W-:Y:S01]  /*4aa0*/  IMAD.IADD R36, R45, 0x1, -R36 ;  /* 0x000000012d247824 */ /* 0x000fe200078e0a24 */
[----:B------:R-:W2:Y:S02]  /*4ab0*/  @!P4 SYNCS.CCTL.IV [UR26+0xa000] ;  /* 0x00a00000ff00c9b1 */ /* 0x000ea4000800001a */
[----:B--2---:R-:W-:Y:S01]  /*4ac0*/  BAR.SYNC.DEFER_BLOCKING 0x0 ;  /* 0x0000000000007b1d */ /* 0x004fe20000010000 */
[----:B------:R-:W-:Y:S01]  /*4ad0*/  LOP3.LUT R44, R0, 0x60, RZ, 0xc0, !PT ;  /* 0x00000060002c7812 */ /* 0x000fe200078ec0ff */
[----:B------:R-:W-:Y:S01]  /*4ae0*/  FFMA.FTZ R38, R38, 1.1920928955078125e-07, R3 ;  /* 0x3400000026267823 */ /* 0x000fe20000010003 */
[----:B------:R-:W-:-:S02]  /*4af0*/  IMAD.MOV.U32 R3, RZ, RZ, 0x3dc6b27f ;  /* 0x3dc6b27fff037424 */ /* 0x000fc400078e00ff */
[----:B------:R-:W-:Y:S01]  /*4b00*/  FADD R36, R36, -1 ;  /* 0xbf80000024247421 */ /* 0x000fe20000000000 */
[----:B------:R-:W-:Y:S01]  /*4b10*/  @P0 FMUL R76, R76, 0.25 ;  /* 0x3e8000004c4c0820 */ /* 0x000fe20000400000 */
[----:B------:R-:W-:Y:S01]  /*4b20*/  IMAD R44, R44, 0x8, R37 ;  /* 0x000000082c2c7824 */ /* 0x000fe200078e0225 */
[----:B-1----:R-:W-:Y:S01]  /*4b30*/  UIMAD UR4, UR27, UR4, URZ ;  /* 0x000000041b0472a4 */ /* 0x002fe2000f8e02ff */
[----:B0--3--:R-:W-:Y:S01]  /*4b40*/  LDTM.16dp32bit_t0_t15.x32 R4, tmem[UR24] ;  /* 0x00000018000479ee */ /* 0x009fe20008a80000 */
[----:B------:R-:W0:Y:S01]  /*4b50*/  LDTM.16dp32bit_t16_t31.x32 R4, tmem[UR24+0x20] ;  /* 0x00002018000479ee */ /* 0x000e220008aa0000 */
[----:B------:R-:W-:Y:S01]  /*4b60*/  FFMA.FTZ R3, R36, R3, -0.16845393180847167969 ;  /* 0xbe2c7f3024037423 */ /* 0x000fe20000010003 */
[----:B------:R-:W-:Y:S01]  /*4b70*/  @!P2 FMUL R76, R76, 16777216 ;  /* 0x4b8000004c4ca820 */ /* 0x000fe20000400000 */
[----:B------:R-:W-:Y:S01]  /*4b80*/  USHF.L.U32 UR6, UR4, 0x1, URZ ;  /* 0x0000000104067899 */ /* 0x000fe200080006ff */
[----:B------:R-:W-:Y:S01]  /*4b90*/  FSETP.NEU.AND P1, PT, R45, RZ, PT ;  /* 0x000000ff2d00720b */ /* 0x000fe20003f2d000 */
[C---:B------:R-:W-:Y:S01]  /*4ba0*/  FFMA.FTZ R3, R36.reuse, R3, 0.1716887056827545166 ;  /* 0x3e2fcf2a24037423 */ /* 0x040fe20000010003 */
[----:B------:R-:W1:Y:S03]  /*4bb0*/  MUFU.RCP R37, R76 ;  /* 0x0000004c00257308 */ /* 0x000e660000001000 */
[----:B------:R-:W-:-:S04]  /*4bc0*/  FFMA.FTZ R3, R36, R3, -0.17900948226451873779 ;  /* 0xbe374e4324037423 */ /* 0x000fc80000010003 */
[C---:B------:R-:W-:Y:S01]  /*4bd0*/  FFMA.FTZ R3, R36.reuse, R3, 0.20512372255325317383 ;  /* 0x3e520bf424037423 */ /* 0x040fe20000010003 */
[----:B------:R-:W2:Y:S03]  /*4be0*/  @!P4 SYNCS.CCTL.IV [UR26+0xa008] ;  /* 0x00a00800ff00c9b1 */ /* 0x000ea6000800001a */
[----:B------:R-:W-:Y:S01]  /*4bf0*/  FFMA.FTZ R3, R36, R3, -0.24046532809734344482 ;  /* 0xbe763c8b24037423 */ /* 0x000fe20000010003 */
[----:B------:R-:W-:-:S03]  /*4c00*/  NOP ;  /* 0x0000000000007918 */ /* 0x000fc60000000000 */
[----:B------:R-:W-:Y:S01]  /*4c10*/  FFMA.FTZ R3, R36, R3, 0.28857114911079406738 ;  /* 0x3e93bf9924037423 */ /* 0x000fe20000010003 */
[----:B0-----:R-:W-:Y:S01]  /*4c20*/  @P0 FMUL R5, R5, 0.25 ;  /* 0x3e80000005050820 */ /* 0x001fe20000400000 */
[----:B------:R-:W-:Y:S01]  /*4c30*/  @P0 FMUL R7, R7, 0.25 ;  /* 0x3e80000007070820 */ /* 0x000fe20000400000 */
[----:B------:R-:W-:Y:S01]  /*4c40*/  @P0 FMUL R4, R4, 0.25 ;  /* 0x3e80000004040820 */ /* 0x000fe20000400000 */
[----:B------:R-:W-:Y:S01]  /*4c50*/  @P0 FMUL R8, R8, 0.25 ;  /* 0x3e80000008080820 */ /* 0x000fe20000400000 */
[----:B------:R-:W-:Y:S01]  /*4c60*/  @P0 FMUL R11, R11, 0.25 ;  /* 0x3e8000000b0b0820 */ /* 0x000fe20000400000 */
[----:B------:R-:W-:Y:S01]  /*4c70*/  @!P2 FMUL R5, R5, 16777216 ;  /* 0x4b8000000505a820 */ /* 0x000fe20000400000 */
[----:B------:R-:W-:Y:S01]  /*4c80*/  @!P2 FMUL R7, R7, 16777216 ;  /* 0x4b8000000707a820 */ /* 0x000fe20000400000 */
[----:B------:R-:W-:Y:S01]  /*4c90*/  @P0 FMUL R12, R12, 0.25 ;  /* 0x3e8000000c0c0820 */ /* 0x000fe20000400000 */
[----:B------:R-:W-:Y:S01]  /*4ca0*/  @P0 FMUL R16, R16, 0.25 ;  /* 0x3e80000010100820 */ /* 0x000fe20000400000 */
[----:B------:R-:W-:Y:S01]  /*4cb0*/  @!P2 FMUL R4, R4, 16777216 ;  /* 0x4b8000000404a820 */ /* 0x000fe20000400000 */
[----:B------:R-:W-:Y:S01]  /*4cc0*/  @!P2 FMUL R8, R8, 16777216 ;  /* 0x4b8000000808a820 */ /* 0x000fe20000400000 */
[----:B------:R-:W-:Y:S01]  /*4cd0*/  @P0 FMUL R6, R6, 0.25 ;  /* 0x3e80000006060820 */ /* 0x000fe20000400000 */
[----:B------:R-:W-:Y:S01]  /*4ce0*/  @P0 FMUL R9, R9, 0.25 ;  /* 0x3e80000009090820 */ /* 0x000fe20000400000 */
[----:B------:R-:W-:Y:S01]  /*4cf0*/  @P0 FMUL R13, R13, 0.25 ;  /* 0x3e8000000d0d0820 */ /* 0x000fe20000400000 */
[----:B------:R-:W-:Y:S01]  /*4d00*/  @P0 FMUL R17, R17, 0.25 ;  /* 0x3e80000011110820 */ /* 0x000fe20000400000 */
[----:B------:R-:W-:Y:S01]  /*4d10*/  @!P2 FMUL R11, R11, 16777216 ;  /* 0x4b8000000b0ba820 */ /* 0x000fe20000400000 */
[C---:B-1----:R-:W-:Y:S01]  /*4d20*/  FMUL R39, R37.reuse, R5 ;  /* 0x0000000525277220 */ /* 0x042fe20000400000 */
[C---:B------:R-:W-:Y:S01]  /*4d30*/  FMUL R41, R37.reuse, R7 ;  /* 0x0000000725297220 */ /* 0x040fe20000400000 */
[----:B------:R-:W-:Y:S01]  /*4d40*/  @P0 FMUL R20, R20, 0.25 ;  /* 0x3e80000014140820 */ /* 0x000fe20000400000 */
[----:B------:R-:W-:Y:S01]  /*4d50*/  @P0 FMUL R24, R24, 0.25 ;  /* 0x3e80000018180820 */ /* 0x000fe20000400000 */
[----:B------:R-:W-:Y:S01]  /*4d60*/  @!P2 FMUL R12, R12, 16777216 ;  /* 0x4b8000000c0ca820 */ /* 0x000fe20000400000 */
[----:B------:R-:W-:Y:S01]  /*4d70*/  @!P2 FMUL R16, R16, 16777216 ;  /* 0x4b8000001010a820 */ /* 0x000fe20000400000 */
[C---:B------:R-:W-:Y:S01]  /*4d80*/  FMUL R4, R37.reuse, R4 ;  /* 0x0000000425047220 */ /* 0x040fe20000400000 */
[----:B------:R-:W-:Y:S01]  /*4d90*/  FMUL R7, R37, R8 ;  /* 0x0000000825077220 */ /* 0x000fe20000400000 */
[----:B------:R-:W-:Y:S01]  /*4da0*/  FFMA.FTZ R5, R36, R3, -0.36067417263984680176 ;  /* 0xbeb8aa4924057423 */ /* 0x000fe20000010003 */
[----:B------:R-:W-:Y:S01]  /*4db0*/  @P0 FMUL R18, R18, 0.25 ;  /* 0x3e80000012120820 */ /* 0x000fe20000400000 */
[----:B------:R-:W0:Y:S01]  /*4dc0*/  LDC R3, c[0x0][0x3e8] ;  /* 0x0000fa00ff037b82 */ /* 0x000e220000000800 */
[----:B------:R-:W-:Y:S01]  /*4dd0*/  @P0 FMUL R29, R29, 0.25 ;  /* 0x3e8000001d1d0820 */ /* 0x000fe20000400000 */
[----:B------:R-:W-:Y:S01]  /*4de0*/  @P0 FMUL R33, R33, 0.25 ;  /* 0x3e80000021210820 */ /* 0x000fe20000400000 */
[----:B------:R-:W-:Y:S01]  /*4df0*/  @!P2 FMUL R6, R6, 16777216 ;  /* 0x4b8000000606a820 */ /* 0x000fe20000400000 */
[----:B------:R-:W-:Y:S01]  /*4e00*/  @!P2 FMUL R9, R9, 16777216 ;  /* 0x4b8000000909a820 */ /* 0x000fe20000400000 */
[----:B------:R-:W-:Y:S01]  /*4e10*/  @!P2 FMUL R13, R13, 16777216 ;  /* 0x4b8000000d0da820 */ /* 0x000fe20000400000 */
[----:B------:R-:W-:Y:S01]  /*4e20*/  @!P2 FMUL R17, R17, 16777216 ;  /* 0x4b8000001111a820 */ /* 0x000fe20000400000 */
[C---:B------:R-:W-:Y:S01]  /*4e30*/  FMUL R42, R37.reuse, R11 ;  /* 0x0000000b252a7220 */ /* 0x040fe20000400000 */
[----:B------:R-:W-:Y:S01]  /*4e40*/  @!P2 FMUL R20, R20, 16777216 ;  /* 0x4b8000001414a820 */ /* 0x000fe20000400000 */
[----:B------:R-:W-:Y:S01]  /*4e50*/  @!P2 FMUL R24, R24, 16777216 ;  /* 0x4b8000001818a820 */ /* 0x000fe20000400000 */
[C---:B------:R-:W-:Y:S01]  /*4e60*/  FMUL R12, R37.reuse, R12 ;  /* 0x0000000c250c7220 */ /* 0x040fe20000400000 */
[----:B------:R-:W-:Y:S01]  /*4e70*/  FMUL R11, R37, R16 ;  /* 0x00000010250b7220 */ /* 0x000fe20000400000 */
[----:B------:R-:W-:Y:S01]  /*4e80*/  @!P2 FMUL R18, R18, 16777216 ;  /* 0x4b8000001212a820 */ /* 0x000fe20000400000 */
[----:B------:R-:W-:Y:S01]  /*4e90*/  F2FP.F16.F32.PACK_AB R4, R7, R4 ;  /* 0x000000040704723e */ /* 0x000fe200000000ff */
[----:B------:R-:W-:Y:S01]  /*4ea0*/  @!P2 FMUL R29, R29, 16777216 ;  /* 0x4b8000001d1da820 */ /* 0x000fe20000400000 */
[----:B------:R-:W-:Y:S01]  /*4eb0*/  @!P2 FMUL R33, R33, 16777216 ;  /* 0x4b8000002121a820 */ /* 0x000fe20000400000 */
[C---:B------:R-:W-:Y:S01]  /*4ec0*/  FMUL R40, R37.reuse, R6 ;  /* 0x0000000625287220 */ /* 0x040fe20000400000 */
[C---:B------:R-:W-:Y:S01]  /*4ed0*/  FMUL R8, R37.reuse, R9 ;  /* 0x0000000925087220 */ /* 0x040fe20000400000 */
[----:B------:R-:W-:Y:S01]  /*4ee0*/  FFMA.FTZ R7, R36, R5, 0.48089820146560668945 ;  /* 0x3ef6384a24077423 */ /* 0x000fe20000010005 */
[C---:B------:R-:W-:Y:S01]  /*4ef0*/  FMUL R9, R37.reuse, R13 ;  /* 0x0000000d25097220 */ /* 0x040fe20000400000 */
[C---:B------:R-:W-:Y:S01]  /*4f00*/  FMUL R6, R37.reuse, R17 ;  /* 0x0000001125067220 */ /* 0x040fe20000400000 */
[----:B------:R-:W-:Y:S01]  /*4f10*/  @P0 FMUL R10, R10, 0.25 ;  /* 0x3e8000000a0a0820 */ /* 0x000fe20000400000 */
[C---:B------:R-:W-:Y:S01]  /*4f20*/  FMUL R20, R37.reuse, R20 ;  /* 0x0000001425147220 */ /* 0x040fe20000400000 */
[----:B------:R-:W-:Y:S01]  /*4f30*/  FMUL R13, R37, R24 ;  /* 0x00000018250d7220 */ /* 0x000fe20000400000 */
[----:B------:R-:W-:Y:S01]  /*4f40*/  @P0 FMUL R21, R21, 0.25 ;  /* 0x3e80000015150820 */ /* 0x000fe20000400000 */
[----:B------:R-:W-:Y:S01]  /*4f50*/  FMUL R17, R37, R18 ;  /* 0x0000001225117220 */ /* 0x000fe20000400000 */
[----:B------:R-:W-:Y:S01]  /*4f60*/  F2FP.F16.F32.PACK_AB R5, R11, R12 ;  /* 0x0000000c0b05723e */ /* 0x000fe200000000ff */
[----:B------:R-:W-:Y:S01]  /*4f70*/  @P0 FMUL R28, R28, 0.25 ;  /* 0x3e8000001c1c0820 */ /* 0x000fe20000400000 */
[----:B------:R-:W-:Y:S01]  /*4f80*/  @P0 FMUL R32, R32, 0.25 ;  /* 0x3e80000020200820 */ /* 0x000fe20000400000 */
[C---:B------:R-:W-:Y:S01]  /*4f90*/  FMUL R29, R37.reuse, R29 ;  /* 0x0000001d251d7220 */ /* 0x040fe20000400000 */
[----:B------:R-:W-:Y:S01]  /*4fa0*/  FMUL R18, R37, R33 ;  /* 0x0000002125127220 */ /* 0x000fe20000400000 */
[----:B------:R-:W-:Y:S01]  /*4fb0*/  FFMA.FTZ R11, R36, R7, -0.72134751081466674805 ;  /* 0xbf38aa3b240b7423 */ /* 0x000fe20000010007 */
[----:B------:R-:W-:Y:S01]  /*4fc0*/  @!P2 FMUL R10, R10, 16777216 ;  /* 0x4b8000000a0aa820 */ /* 0x000fe20000400000 */
[----:B------:R-:W-:Y:S01]  /*4fd0*/  F2FP.F16.F32.PACK_AB R9, R6, R9 ;  /* 0x000000090609723e */ /* 0x000fe200000000ff */
[----:B------:R-:W-:Y:S01]  /*4fe0*/  @!P2 FMUL R21, R21, 16777216 ;  /* 0x4b8000001515a820 */ /* 0x000fe20000400000 */
[----:B------:R-:W-:Y:S01]  /*4ff0*/  F2FP.F16.F32.PACK_AB R6, R13, R20 ;  /* 0x000000140d06723e */ /* 0x000fe200000000ff */
[----:B------:R-:W-:Y:S01]  /*5000*/  @P0 FMUL R25, R25, 0.25 ;  /* 0x3e80000019190820 */ /* 0x000fe20000400000 */
[----:B------:R-:W-:Y:S01]  /*5010*/  @!P2 FMUL R28, R28, 16777216 ;  /* 0x4b8000001c1ca820 */ /* 0x000fe20000400000 */
[----:B------:R-:W-:Y:S01]  /*5020*/  @!P2 FMUL R32, R32, 16777216 ;  /* 0x4b8000002020a820 */ /* 0x000fe20000400000 */
[----:B------:R-:W-:Y:S01]  /*5030*/  FMUL R13, R36, R11 ;  /* 0x0000000b240d7220 */ /* 0x000fe20000400000 */
[----:B------:R-:W-:Y:S01]  /*5040*/  F2FP.F16.F32.PACK_AB R11, R18, R29 ;  /* 0x0000001d120b723e */ /* 0x000fe200000000ff */
[C---:B------:R-:W-:Y:S01]  /*5050*/  FMUL R43, R37.reuse, R10 ;  /* 0x0000000a252b7220 */ /* 0x040fe20000400000 */
[----:B------:R-:W-:Y:S01]  /*5060*/  SHF.R.U32.HI R18, RZ, 0x6, R0 ;  /* 0x00000006ff127819 */ /* 0x000fe20000011600 */
[----:B------:R-:W-:Y:S01]  /*5070*/  FMUL R10, R37, R21 ;  /* 0x00000015250a7220 */ /* 0x000fe20000400000 */
[----:B------:R-:W-:Y:S01]  /*5080*/  @!P2 FMUL R25, R25, 16777216 ;  /* 0x4b8000001919a820 */ /* 0x000fe20000400000 */
[C---:B------:R-:W-:Y:S01]  /*5090*/  FMUL R28, R37.reuse, R28 ;  /* 0x0000001c251c7220 */ /* 0x040fe20000400000 */
[C---:B------:R-:W-:Y:S01]  /*50a0*/  FMUL R21, R37.reuse, R32 ;  /* 0x0000002025157220 */ /* 0x040fe20000400000 */
[----:B------:R-:W-:Y:S01]  /*50b0*/  SGXT.U32 R18, R18, 0x2 ;  /* 0x000000021212781a */ /* 0x000fe20000000000 */
[----:B------:R-:W-:Y:S01]  /*50c0*/  FMUL R25, R37, R25 ;  /* 0x0000001925197220 */ /* 0x000fe20000400000 */
[----:B------:R-:W-:Y:S01]  /*50d0*/  @P0 FMUL R14, R14, 0.25 ;  /* 0x3e8000000e0e0820 */ /* 0x000fe20000400000 */
[----:B------:R-:W-:Y:S01]  /*50e0*/  @P0 FMUL R15, R15, 0.25 ;  /* 0x3e8000000f0f0820 */ /* 0x000fe20000400000 */
[----:B------:R-:W-:Y:S01]  /*50f0*/  F2FP.F16.F32.PACK_AB R7, R21, R28 ;  /* 0x0000001c1507723e */ /* 0x000fe200000000ff */
[----:B0-----:R-:W-:-:S02]  /*5100*/  IMAD R18, R18, R3, RZ ;  /* 0x0000000312127224 */ /* 0x001fc400078e02ff */
[----:B------:R-:W-:Y:S01]  /*5110*/  @P0 FMUL R19, R19, 0.25 ;  /* 0x3e80000013130820 */ /* 0x000fe20000400000 */
        /* <DEDUP_REMOVED lines=8> */
[----:B------:R-:W-:Y:S01]  /*51a0*/  F2FP.F16.F32.PACK_AB R8, R8, R39 ;  /* 0x000000270808723e */ /* 0x000fe200000000ff */
[----:B--2---:R0:W-:Y:S01]  /*51b0*/  STS.128 [R44], R4 ;  /* 0x000000042c007388 */ /* 0x0041e20000000c00 */
[----:B------:R-:W-:Y:S01]  /*51c0*/  F2FP.F16.F32.PACK_AB R10, R25, R10 ;  /* 0x0000000a190a723e */ /* 0x000fe200000000ff */
[----:B------:R-:W-:Y:S01]  /*51d0*/  @!P2 FMUL R27, R27, 16777216 ;  /* 0x4b8000001b1ba820 */ /* 0x000fe20000400000 */
[----:B------:R-:W-:Y:S01]  /*51e0*/  ISETP.GE.U32.AND P0, PT, R45, 0x7f800000, PT ;  /* 0x7f8000002d00780c */ /* 0x000fe20003f06070 */
[----:B------:R-:W-:Y:S01]  /*51f0*/  @!P2 FMUL R19, R19, 16777216 ;  /* 0x4b8000001313a820 */ /* 0x000fe20000400000 */
[----:B------:R-:W-:Y:S01]  /*5200*/  @!P2 FMUL R30, R30, 16777216 ;  /* 0x4b8000001e1ea820 */ /* 0x000fe20000400000 */
[----:B------:R1:W-:Y:S01]  /*5210*/  STS.128 [R44+0x400], R8 ;  /* 0x000400082c007388 */ /* 0x0003e20000000c00 */
[----:B------:R-:W-:Y:S01]  /*5220*/  @!P2 FMUL R34, R34, 16777216 ;  /* 0x4b8000002222a820 */ /* 0x000fe20000400000 */
[----:B------:R-:W-:Y:S01]  /*5230*/  @!P2 FMUL R22, R22, 16777216 ;  /* 0x4b8000001616a820 */ /* 0x000fe20000400000 */
[----:B------:R-:W-:Y:S01]  /*5240*/  @!P2 FMUL R23, R23, 16777216 ;  /* 0x4b8000001717a820 */ /* 0x000fe20000400000 */
[----:B------:R-:W-:Y:S01]  /*5250*/  @!P2 FMUL R26, R26, 16777216 ;  /* 0x4b8000001a1aa820 */ /* 0x000fe20000400000 */
[----:B------:R-:W-:Y:S01]  /*5260*/  FMUL R13, R36, R13 ;  /* 0x0000000d240d7220 */ /* 0x000fe20000400000 */
[----:B------:R-:W-:Y:S01]  /*5270*/  @!P2 FMUL R14, R14, 16777216 ;  /* 0x4b8000000e0ea820 */ /* 0x000fe20000400000 */
[C---:B------:R-:W-:Y:S01]  /*5280*/  FMUL R24, R37.reuse, R27 ;  /* 0x0000001b25187220 */ /* 0x040fe20000400000 */
[C---:B------:R-:W-:Y:S01]  /*5290*/  FMUL R16, R37.reuse, R19 ;  /* 0x0000001325107220 */ /* 0x040fe20000400000 */
[----:B------:R-:W-:Y:S01]  /*52a0*/  FMUL R30, R37, R30 ;  /* 0x0000001e251e7220 */ /* 0x000fe20000400000 */
[----:B0-----:R-:W-:-:S02]  /*52b0*/  IMAD R6, R3, 0x4, R18 ;  /* 0x0000000403067824 */ /* 0x001fc400078e0212 */
[C---:B------:R-:W-:Y:S01]  /*52c0*/  FMUL R27, R37.reuse, R34 ;  /* 0x00000022251b7220 */ /* 0x040fe20000400000 */
[C---:B------:R-:W-:Y:S01]  /*52d0*/  FMUL R22, R37.reuse, R22 ;  /* 0x0000001625167220 */ /* 0x040fe20000400000 */
[C---:B------:R-:W-:Y:S01]  /*52e0*/  FMUL R23, R37.reuse, R23 ;  /* 0x0000001725177220 */ /* 0x040fe20000400000 */
[----:B------:R-:W-:Y:S01]  /*52f0*/  FMUL R19, R37, R26 ;  /* 0x0000001a25137220 */ /* 0x000fe20000400000 */
[----:B------:R-:W-:Y:S01]  /*5300*/  FFMA.FTZ R13, R36, 1.4426950216293334961, R13 ;  /* 0x3fb8aa3b240d7823 */ /* 0x000fe2000001000d */
[----:B-1----:R-:W-:Y:S02]  /*5310*/  IMAD R8, R3, 0x4, R6 ;  /* 0x0000000403087824 */ /* 0x002fe400078e0206 */
[----:B------:R-:W-:Y:S01]  /*5320*/  FMUL R14, R37, R14 ;  /* 0x0000000e250e7220 */ /* 0x000fe20000400000 */
[----:B------:R-:W-:Y:S01]  /*5330*/  @P0 IMAD.MOV.U32 R4, RZ, RZ, 0x7f800000 ;  /* 0x7f800000ff040424 */ /* 0x000fe200078e00ff */
[----:B------:R-:W-:Y:S01]  /*5340*/  F2FP.F16.F32.PACK_AB R40, R43, R40 ;  /* 0x000000282b28723e */ /* 0x000fe200000000ff */
[----:B------:R-:W-:Y:S01]  /*5350*/  FADD R38, R38, R13 ;  /* 0x0000000d26267221 */ /* 0x000fe20000000000 */
[----:B------:R-:W-:Y:S01]  /*5360*/  LEA R10, R3, R8, 0x2 ;  /* 0x00000008030a7211 */ /* 0x000fe200078e10ff */
[----:B------:R-:W-:Y:S01]  /*5370*/  @!P2 FMUL R15, R15, 16777216 ;  /* 0x4b8000000f0fa820 */ /* 0x000fe20000400000 */
[----:B------:R-:W-:Y:S01]  /*5380*/  F2FP.F16.F32.PACK_AB R28, R42, R41 ;  /* 0x000000292a1c723e */ /* 0x000fe200000000ff */
[----:B------:R-:W-:Y:S01]  /*5390*/  @!P2 FMUL R31, R31, 16777216 ;  /* 0x4b8000001f1fa820 */ /* 0x000fe20000400000 */
[----:B------:R-:W-:Y:S01]  /*53a0*/  F2FP.F16.F32.PACK_AB R43, R27, R30 ;  /* 0x0000001e1b2b723e */ /* 0x000fe200000000ff */
[----:B------:R-:W-:-:S02]  /*53b0*/  IMAD R34, R3, 0x4, R10 ;  /* 0x0000000403227824 */ /* 0x000fc400078e020a */
[----:B------:R-:W-:Y:S01]  /*53c0*/  @!P2 FMUL R35, R35, 16777216 ;  /* 0x4b8000002323a820 */ /* 0x000fe20000400000 */
[----:B------:R-:W-:Y:S01]  /*53d0*/  F2FP.F16.F32.PACK_AB R42, R19, R22 ;  /* 0x00000016132a723e */ /* 0x000fe200000000ff */
[----:B------:R-:W-:Y:S01]  /*53e0*/  @P0 FFMA.FTZ R38, R45, R4, +INF ;  /* 0x7f8000002d260423 */ /* 0x000fe20000010004 */
[----:B------:R-:W-:Y:S01]  /*53f0*/  F2FP.F16.F32.PACK_AB R30, R24, R23 ;  /* 0x00000017181e723e */ /* 0x000fe200000000ff */
[----:B------:R-:W-:Y:S01]  /*5400*/  IMAD R36, R3, 0x4, R34 ;  /* 0x0000000403247824 */ /* 0x000fe200078e0222 */
[----:B------:R-:W-:Y:S01]  /*5410*/  F2FP.F16.F32.PACK_AB R41, R17, R14 ;  /* 0x0000000e1129723e */ /* 0x000fe200000000ff */
[----:B------:R-:W0:Y:S01]  /*5420*/  LDC.64 R22, c[0x0][0x398] ;  /* 0x0000e600ff167b82 */ /* 0x000e220000000a00 */
[--C-:B------:R-:W-:Y:S01]  /*5430*/  SHF.R.U32.HI R4, RZ, 0x2, R0.reuse ;  /* 0x00000002ff047819 */ /* 0x100fe20000011600 */
[C---:B------:R-:W-:Y:S01]  /*5440*/  FMUL R15, R37.reuse, R15 ;  /* 0x0000000f250f7220 */ /* 0x040fe20000400000 */
[C---:B------:R-:W-:Y:S01]  /*5450*/  FMUL R31, R37.reuse, R31 ;  /* 0x0000001f251f7220 */ /* 0x040fe20000400000 */
[----:B------:R-:W-:Y:S01]  /*5460*/  FMUL R26, R37, R35 ;  /* 0x00000023251a7220 */ /* 0x000fe20000400000 */
[----:B------:R-:W-:Y:S01]  /*5470*/  LOP3.LUT R5, R4, 0x38, RZ, 0xc0, !PT ;  /* 0x0000003804057812 */ /* 0x000fe200078ec0ff */
[----:B------:R1:W-:Y:S01]  /*5480*/  STS.128 [R44+0x800], R40 ;  /* 0x000800282c007388 */ /* 0x0003e20000000c00 */
[----:B------:R-:W-:Y:S01]  /*5490*/  F2FP.F16.F32.PACK_AB R29, R16, R15 ;  /* 0x0000000f101d723e */ /* 0x000fe200000000ff */
[----:B------:R-:W-:Y:S01]  /*54a0*/  IMAD R4, R2, UR5, RZ ;  /* 0x0000000502047c24 */ /* 0x000fe2000f8e02ff */
[----:B------:R-:W-:Y:S01]  /*54b0*/  F2FP.F16.F32.PACK_AB R31, R26, R31 ;  /* 0x0000001f1a1f723e */ /* 0x000fe200000000ff */
[----:B------:R-:W-:Y:S01]  /*54c0*/  IMAD.SHL.U32 R7, R0, 0x10, RZ ;  /* 0x0000001000077824 */ /* 0x000fe200078e00ff */
[----:B------:R-:W-:Y:S01]  /*54d0*/  LOP3.LUT R52, R5, 0x1f, R0, 0xf8, !PT ;  /* 0x0000001f05347812 */ /* 0x000fe200078ef800 */
[----:B------:R-:W-:Y:S01]  /*54e0*/  UIMAD.WIDE UR4, UR4, 0x2, URZ ;  /* 0x00000002040478a5 */ /* 0x000fe2000f8e02ff */
[----:B------:R-:W-:Y:S01]  /*54f0*/  FSEL R38, R38, -INF , P1 ;  /* 0xff80000026267808 */ /* 0x000fe20000800000 */
[----:B------:R2:W-:Y:S01]  /*5500*/  STS.128 [R44+0xc00], R28 ;  /* 0x000c001c2c007388 */ /* 0x0005e20000000c00 */
[----:B------:R-:W-:Y:S01]  /*5510*/  LOP3.LUT R7, R7, 0x30, RZ, 0xc0, !PT ;  /* 0x0000003007077812 */ /* 0x000fe200078ec0ff */
[----:B------:R-:W-:Y:S01]  /*5520*/  IMAD.SHL.U32 R5, R52, 0x8, RZ ;  /* 0x0000000834057824 */ /* 0x000fe200078e00ff */
[----:B------:R-:W-:Y:S01]  /*5530*/  LOP3.LUT R0, R0, 0xff, RZ, 0xc0, !PT ;  /* 0x000000ff00007812 */ /* 0x000fe200078ec0ff */
[----:B------:R-:W-:Y:S01]  /*5540*/  FFMA R66, R38, 0.69314718246459960938, R93 ;  /* 0x3f31721826427823 */ /* 0x000fe2000000005d */
[----:B------:R-:W-:-:S02]  /*5550*/  IMAD.SHL.U32 R52, R52, 0x10, RZ ;  /* 0x0000001034347824 */ /* 0x000fc400078e00ff */
[----:B------:R-:W-:Y:S01]  /*5560*/  LOP3.LUT R20, R5, 0xc0, RZ, 0xc0, !PT ;  /* 0x000000c005147812 */ /* 0x000fe200078ec0ff */
[C---:B-1----:R-:W-:Y:S01]  /*5570*/  IMAD R40, R3.reuse, 0x4, R36 ;  /* 0x0000000403287824 */ /* 0x042fe200078e0224 */
[----:B------:R-:W-:Y:S01]  /*5580*/  LEA R16, R0, UR26, 0x4 ;  /* 0x0000001a00107c11 */ /* 0x000fe2000f8e20ff */
[----:B------:R-:W-:Y:S01]  /*5590*/  IMAD.SHL.U32 R5, R4, 0x2, RZ ;  /* 0x0000000204057824 */ /* 0x000fe200078e00ff */
[----:B------:R-:W-:Y:S01]  /*55a0*/  IADD3 R53, PT, PT, R20, UR26, R7 ;  /* 0x0000001a14357c10 */ /* 0x000fe2000fffe007 */
[----:B------:R-:W-:Y:S01]  /*55b0*/  IMAD R42, R3, 0x4, R40 ;  /* 0x00000004032a7824 */ /* 0x000fe200078e0228 */
[----:B------:R-:W-:Y:S01]  /*55c0*/  BAR.SYNC.DEFER_BLOCKING 0x0 ;  /* 0x0000000000007b1d */ /* 0x000fe20000010000 */
[----:B------:R-:W-:Y:S01]  /*55d0*/  IMAD.HI R4, R4, 0x2, RZ ;  /* 0x0000000204047827 */ /* 0x000fe200078e02ff */
[----:B0-----:R-:W-:Y:S02]  /*55e0*/  IADD3 R81, P0, P2, R5, UR6, R22 ;  /* 0x0000000605517c10 */ /* 0x001fe4000fa1e016 */
[----:B------:R-:W-:Y:S01]  /*55f0*/  LOP3.LUT R52, R52, 0xf0, RZ, 0xc0, !PT ;  /* 0x000000f034347812 */ /* 0x000fe200078ec0ff */
[C---:B--2---:R-:W-:Y:S01]  /*5600*/  IMAD R44, R3.reuse, 0x4, R42 ;  /* 0x00000004032c7824 */ /* 0x044fe200078e022a */
[----:B------:R-:W-:Y:S01]  /*5610*/  IADD3.X R17, PT, PT, R4, UR5, R23, P0, P2 ;  /* 0x0000000504117c10 */ /* 0x000fe200087e4417 */
[----:B------:R-:W0:Y:S01]  /*5620*/  LDCU UR4, c[0x0][0x3ec] ;  /* 0x00007d80ff0477ac */ /* 0x000e220008000800 */
[-C--:B------:R-:W-:Y:S01]  /*5630*/  LEA R20, P0, R18, R81.reuse, 0x1 ;  /* 0x0000005112147211 */ /* 0x080fe200078008ff */
[----:B------:R-:W-:Y:S01]  /*5640*/  IMAD R46, R3, 0x4, R44 ;  /* 0x00000004032e7824 */ /* 0x000fe200078e022c */
[----:B------:R-:W-:-:S02]  /*5650*/  LEA R22, P1, R6, R81, 0x1 ;  /* 0x0000005106167211 */ /* 0x000fc400078208ff */
[----:B------:R-:W-:Y:S01]  /*5660*/  LEA.HI.X.SX32 R21, R18, R17, 0x1, P0 ;  /* 0x0000001112157211 */ /* 0x000fe200000f0eff */
[C---:B------:R-:W-:Y:S01]  /*5670*/  IMAD R48, R3.reuse, 0x4, R46 ;  /* 0x0000000403307824 */ /* 0x040fe200078e022e */
[----:B------:R-:W-:Y:S02]  /*5680*/  LEA R26, P0, R8, R81, 0x1 ;  /* 0x00000051081a7211 */ /* 0x000fe400078008ff */
[-C--:B------:R-:W-:Y:S01]  /*5690*/  LEA.HI.X.SX32 R23, R6, R17.reuse, 0x1, P1 ;  /* 0x0000001106177211 */ /* 0x080fe200008f0eff */
[C---:B------:R-:W-:Y:S01]  /*56a0*/  IMAD R50, R3.reuse, 0x4, R48 ;  /* 0x0000000403327824 */ /* 0x040fe200078e0230 */
[----:B------:R-:W-:Y:S02]  /*56b0*/  LEA.HI.X.SX32 R27, R8, R17, 0x1, P0 ;  /* 0x00000011081b7211 */ /* 0x000fe400000f0eff */
[-C--:B------:R-:W-:Y:S01]  /*56c0*/  LEA R30, P0, R34, R81.reuse, 0x1 ;  /* 0x00000051221e7211 */ /* 0x080fe200078008ff */
[----:B------:R-:W-:Y:S01]  /*56d0*/  IMAD R54, R3, 0x4, R50 ;  /* 0x0000000403367824 */ /* 0x000fe200078e0232 */
[----:B------:R-:W-:-:S02]  /*56e0*/  LEA R24, P2, R10, R81, 0x1 ;  /* 0x000000510a187211 */ /* 0x000fc400078408ff */
[----:B------:R-:W-:Y:S01]  /*56f0*/  LEA.HI.X.SX32 R31, R34, R17, 0x1, P0 ;  /* 0x00000011221f7211 */ /* 0x000fe200000f0eff */
[C---:B------:R-:W-:Y:S01]  /*5700*/  IMAD R18, R3.reuse, 0x4, R54 ;  /* 0x0000000403127824 */ /* 0x040fe200078e0236 */
[-C--:B------:R-:W-:Y:S01]  /*5710*/  LEA R32, P1, R36, R81.reuse, 0x1 ;  /* 0x0000005124207211 */ /* 0x080fe200078208ff */
[----:B------:R-:W1:Y:S01]  /*5720*/  LDS.128 R12, [R16] ;  /* 0x00000000100c7984 */ /* 0x000e620000000c00 */
[----:B------:R-:W-:Y:S01]  /*5730*/  LEA R34, P0, R42, R81, 0x1 ;  /* 0x000000512a227211 */ /* 0x000fe200078008ff */
[C---:B------:R-:W-:Y:S01]  /*5740*/  IMAD R56, R3.reuse, 0x4, R18 ;  /* 0x0000000403387824 */ /* 0x040fe200078e0212 */
[-C--:B------:R-:W-:Y:S01]  /*5750*/  LEA.HI.X.SX32 R25, R10, R17.reuse, 0x1, P2 ;  /* 0x000000110a197211 */ /* 0x080fe200010f0eff */
[----:B------:R-:W-:Y:S01]  /*5760*/  LDS.128 R4, [R16+0x2000] ;  /* 0x0020000010047984 */ /* 0x000fe20000000c00 */
[-C--:B------:R-:W-:Y:S01]  /*5770*/  LEA.HI.X.SX32 R33, R36, R17.reuse, 0x1, P1 ;  /* 0x0000001124217211 */ /* 0x080fe200008f0eff */
[C---:B------:R-:W-:Y:S01]  /*5780*/  IMAD R58, R3.reuse, 0x4, R56 ;  /* 0x00000004033a7824 */ /* 0x040fe200078e0238 */
[----:B------:R-:W-:Y:S01]  /*5790*/  LEA.HI.X.SX32 R35, R42, R17, 0x1, P0 ;  /* 0x000000112a237211 */ /* 0x000fe200000f0eff */
[----:B------:R-:W2:Y:S01]  /*57a0*/  LDS.128 R8, [R16+0x1000] ;  /* 0x0010000010087984 */ /* 0x000ea20000000c00 */
[-C--:B------:R-:W-:Y:S01]  /*57b0*/  LEA R28, P2, R40, R81.reuse, 0x1 ;  /* 0x00000051281c7211 */ /* 0x080fe200078408ff */
[C---:B------:R-:W-:Y:S01]  /*57c0*/  IMAD R60, R3.reuse, 0x4, R58 ;  /* 0x00000004033c7824 */ /* 0x040fe200078e023a */
[-C--:B------:R-:W-:Y:S01]  /*57d0*/  LEA R38, P0, R44, R81.reuse, 0x1 ;  /* 0x000000512c267211 */ /* 0x080fe200078008ff */
[----:B0-----:R-:W-:Y:S01]  /*57e0*/  UIMAD UR4, UR27, UR4, URZ ;  /* 0x000000041b0472a4 */ /* 0x001fe2000f8e02ff */
[----:B------:R-:W-:Y:S01]  /*57f0*/  LEA R36, P1, R46, R81, 0x1 ;  /* 0x000000512e247211 */ /* 0x000fe200078208ff */
[C---:B------:R-:W-:Y:S01]  /*5800*/  IMAD R62, R3.reuse, 0x4, R60 ;  /* 0x00000004033e7824 */ /* 0x040fe200078e023c */
[-C--:B------:R-:W-:Y:S01]  /*5810*/  LEA.HI.X.SX32 R29, R40, R17.reuse, 0x1, P2 ;  /* 0x00000011281d7211 */ /* 0x080fe200010f0eff */
[----:B------:R-:W-:Y:S01]  /*5820*/  USHF.L.U32 UR6, UR4, 0x2, URZ ;  /* 0x0000000204067899 */ /* 0x000fe200080006ff */
[-C--:B------:R-:W-:Y:S01]  /*5830*/  LEA.HI.X.SX32 R39, R44, R17.reuse, 0x1, P0 ;  /* 0x000000112c277211 */ /* 0x080fe200000f0eff */
[C---:B------:R-:W-:Y:S01]  /*5840*/  IMAD R64, R3.reuse, 0x4, R62 ;  /* 0x0000000403407824 */ /* 0x040fe200078e023e */
[----:B------:R-:W-:Y:S01]  /*5850*/  LEA.HI.X.SX32 R37, R46, R17, 0x1, P1 ;  /* 0x000000112e257211 */ /* 0x000fe200008f0eff */
[----:B------:R-:W-:Y:S01]  /*5860*/  UIMAD.WIDE UR4, UR4, 0x4, URZ ;  /* 0x00000004040478a5 */ /* 0x000fe2000f8e02ff */
[-C--:B------:R-:W-:Y:S01]  /*5870*/  LEA R44, P0, R48, R81.reuse, 0x1 ;  /* 0x00000051302c7211 */ /* 0x080fe200078008ff */
[----:B------:R-:W-:Y:S01]  /*5880*/  IMAD R68, R3, 0x4, R64 ;  /* 0x0000000403447824 */ /* 0x000fe200078e0240 */
[----:B------:R-:W-:-:S02]  /*5890*/  LEA R40, P1, R50, R81, 0x1 ;  /* 0x0000005132287211 */ /* 0x000fc400078208ff */
[-C--:B------:R-:W-:Y:S01]  /*58a0*/  LEA.HI.X.SX32 R45, R48, R17.reuse, 0x1, P0 ;  /* 0x00000011302d7211 */ /* 0x080fe200000f0eff */
[C---:B------:R-:W-:Y:S01]  /*58b0*/  IMAD R70, R3.reuse, 0x4, R68 ;  /* 0x0000000403467824 */ /* 0x040fe200078e0244 */
[----:B------:R-:W-:Y:S02]  /*58c0*/  LEA.HI.X.SX32 R41, R50, R17, 0x1, P1 ;  /* 0x0000001132297211 */ /* 0x000fe400008f0eff */
[-C--:B------:R-:W-:Y:S01]  /*58d0*/  LEA R50, P0, R18, R81.reuse, 0x1 ;  /* 0x0000005112327211 */ /* 0x080fe200078008ff */
[C---:B------:R-:W-:Y:S01]  /*58e0*/  IMAD R72, R3.reuse, 0x4, R70 ;  /* 0x0000000403487824 */ /* 0x040fe200078e0246 */
[----:B------:R-:W-:Y:S02]  /*58f0*/  LEA R42, P2, R54, R81, 0x1 ;  /* 0x00000051362a7211 */ /* 0x000fe400078408ff */
[----:B------:R-:W-:Y:S02]  /*5900*/  LEA.HI.X.SX32 R51, R18, R17, 0x1, P0 ;  /* 0x0000001112337211 */ /* 0x000fe400000f0eff */
[----:B------:R-:W-:-:S02]  /*5910*/  LEA R74, R3, R72, 0x2 ;  /* 0x00000048034a7211 */ /* 0x000fc400078e10ff */
[----:B------:R-:W-:Y:S02]  /*5920*/  LEA.HI.X.SX32 R43, R54, R17, 0x1, P2 ;  /* 0x00000011362b7211 */ /* 0x000fe400010f0eff */
[-C--:B------:R-:W-:Y:S01]  /*5930*/  LEA R48, P1, R56, R81.reuse, 0x1 ;  /* 0x0000005138307211 */ /* 0x080fe200078208ff */
[C---:B------:R-:W-:Y:S01]  /*5940*/  IMAD R18, R3.reuse, 0x4, R74 ;  /* 0x0000000403127824 */ /* 0x040fe200078e024a */
[----:B------:R-:W-:Y:S01]  /*5950*/  LEA R46, P2, R58, R81, 0x1 ;  /* 0x000000513a2e7211 */ /* 0x000fe200078408ff */
[----:B-1----:R0:W-:Y:S01]  /*5960*/  STG.E.U16 desc[UR30][R20.64], R12 ;  /* 0x0000000c14007986 */ /* 0x0021e2000c10151e */
[-C--:B------:R-:W-:Y:S01]  /*5970*/  LEA.HI.X.SX32 R49, R56, R17.reuse, 0x1, P1 ;  /* 0x0000001138317211 */ /* 0x080fe200008f0eff */
[C---:B------:R-:W-:Y:S01]  /*5980*/  IMAD R76, R3.reuse, 0x4, R18 ;  /* 0x00000004034c7824 */ /* 0x040fe200078e0212 */
[----:B------:R-:W-:Y:S02]  /*5990*/  LEA.HI.X.SX32 R47, R58, R17, 0x1, P2 ;  /* 0x000000113a2f7211 */ /* 0x000fe400010f0eff */
        /* <DEDUP_REMOVED lines=8> */
[-C--:B------:R-:W-:Y:S02]  /*5a20*/  LEA R62, P1, R70, R81.reuse, 0x1 ;  /* 0x00000051463e7211 */ /* 0x080fe400078208ff */
[----:B------:R-:W-:Y:S01]  /*5a30*/  LEA R54, P2, R64, R81, 0x1 ;  /* 0x0000005140367211 */ /* 0x000fe200078408ff */
[----:B------:R-:W-:Y:S01]  /*5a40*/  IMAD R88, R3, 0x4, R84 ;  /* 0x0000000403587824 */ /* 0x000fe200078e0254 */
[----:B------:R-:W-:-:S02]  /*5a50*/  LEA.HI.X.SX32 R61, R68, R17, 0x1, P0 ;  /* 0x00000011443d7211 */ /* 0x000fc400000f0eff */
[----:B------:R-:W-:Y:S02]  /*5a60*/  LEA.HI.X.SX32 R63, R70, R17, 0x1, P1 ;  /* 0x00000011463f7211 */ /* 0x000fe400008f0eff */
[----:B------:R-:W-:Y:S02]  /*5a70*/  LEA R68, P1, R18, R81, 0x1 ;  /* 0x0000005112447211 */ /* 0x000fe400078208ff */
[----:B------:R-:W-:Y:S02]  /*5a80*/  LEA.HI.X.SX32 R55, R64, R17, 0x1, P2 ;  /* 0x0000001140377211 */ /* 0x000fe400010f0eff */
[----:B------:R-:W-:Y:S02]  /*5a90*/  LEA R64, P2, R72, R81, 0x1 ;  /* 0x0000005148407211 */ /* 0x000fe400078408ff */
[-C--:B------:R-:W-:Y:S01]  /*5aa0*/  LEA.HI.X.SX32 R69, R18, R17.reuse, 0x1, P1 ;  /* 0x0000001112457211 */ /* 0x080fe200008f0eff */
[----:B------:R-:W-:Y:S01]  /*5ab0*/  IMAD R18, R3, 0x4, R88 ;  /* 0x0000000403127824 */ /* 0x000fe200078e0258 */
[----:B------:R-:W-:-:S02]  /*5ac0*/  LEA.HI.X.SX32 R65, R72, R17, 0x1, P2 ;  /* 0x0000001148417211 */ /* 0x000fc400010f0eff */
[-C--:B------:R-:W-:Y:S01]  /*5ad0*/  LEA R72, P0, R74, R81.reuse, 0x1 ;  /* 0x000000514a487211 */ /* 0x080fe200078008ff */
[C---:B------:R-:W-:Y:S01]  /*5ae0*/  IMAD R90, R3.reuse, 0x4, R18 ;  /* 0x00000004035a7824 */ /* 0x040fe200078e0212 */
[----:B------:R-:W-:Y:S02]  /*5af0*/  LEA R70, P2, R76, R81, 0x1 ;  /* 0x000000514c467211 */ /* 0x000fe400078408ff */
[-C--:B------:R-:W-:Y:S01]  /*5b00*/  LEA.HI.X.SX32 R73, R74, R17.reuse, 0x1, P0 ;  /* 0x000000114a497211 */ /* 0x080fe200000f0eff */
[----:B------:R-:W-:Y:S01]  /*5b10*/  IMAD R3, R3, 0x4, R90 ;  /* 0x0000000403037824 */ /* 0x000fe200078e025a */
[----:B------:R-:W-:Y:S02]  /*5b20*/  LEA.HI.X.SX32 R71, R76, R17, 0x1, P2 ;  /* 0x000000114c477211 */ /* 0x000fe400010f0eff */
[-C--:B------:R-:W-:Y:S02]  /*5b30*/  LEA R78, P0, R80, R81.reuse, 0x1 ;  /* 0x00000051504e7211 */ /* 0x080fe400078008ff */
[----:B------:R-:W-:-:S02]  /*5b40*/  LEA R76, P1, R82, R81, 0x1 ;  /* 0x00000051524c7211 */ /* 0x000fc400078208ff */
[----:B------:R-:W-:Y:S02]  /*5b50*/  LEA R74, P2, R84, R81, 0x1 ;  /* 0x00000051544a7211 */ /* 0x000fe400078408ff */
[-C--:B------:R-:W-:Y:S02]  /*5b60*/  LEA.HI.X.SX32 R79, R80, R17.reuse, 0x1, P0 ;  /* 0x00000011504f7211 */ /* 0x080fe400000f0eff */
[-C--:B------:R-:W-:Y:S02]  /*5b70*/  LEA.HI.X.SX32 R77, R82, R17.reuse, 0x1, P1 ;  /* 0x00000011524d7211 */ /* 0x080fe400008f0eff */
[----:B------:R-:W-:Y:S02]  /*5b80*/  LEA.HI.X.SX32 R75, R84, R17, 0x1, P2 ;  /* 0x00000011544b7211 */ /* 0x000fe400010f0eff */
[-C--:B------:R-:W-:Y:S02]  /*5b90*/  LEA R86, P0, R88, R81.reuse, 0x1 ;  /* 0x0000005158567211 */ /* 0x080fe400078008ff */
[----:B------:R-:W-:-:S02]  /*5ba0*/  LEA R84, P1, R18, R81, 0x1 ;  /* 0x0000005112547211 */ /* 0x000fc400078208ff */
[-C--:B------:R-:W-:Y:S02]  /*5bb0*/  LEA R82, P2, R90, R81.reuse, 0x1 ;  /* 0x000000515a527211 */ /* 0x080fe400078408ff */
[C---:B------:R-:W-:Y:S02]  /*5bc0*/  LEA R80, P4, R3.reuse, R81, 0x1 ;  /* 0x0000005103507211 */ /* 0x040fe400078808ff */
[-C--:B------:R-:W-:Y:S02]  /*5bd0*/  LEA.HI.X.SX32 R87, R88, R17.reuse, 0x1, P0 ;  /* 0x0000001158577211 */ /* 0x080fe400000f0eff */
[-C--:B------:R-:W-:Y:S02]  /*5be0*/  LEA.HI.X.SX32 R85, R18, R17.reuse, 0x1, P1 ;  /* 0x0000001112557211 */ /* 0x080fe400008f0eff */
[-C--:B------:R-:W-:Y:S02]  /*5bf0*/  LEA.HI.X.SX32 R83, R90, R17.reuse, 0x1, P2 ;  /* 0x000000115a537211 */ /* 0x080fe400010f0eff */
[----:B------:R-:W-:-:S02]  /*5c00*/  LEA.HI.X.SX32 R81, R3, R17, 0x1, P4 ;  /* 0x0000001103517211 */ /* 0x000fc400020f0eff */
[----:B------:R-:W1:Y:S01]  /*5c10*/  LDS.128 R16, [R16+0x3000] ;  /* 0x0030000010107984 */ /* 0x000e620000000c00 */
[----:B------:R-:W-:Y:S02]  /*5c20*/  PRMT R67, R12, 0x7632, R67 ;  /* 0x000076320c437816 */ /* 0x000fe40000000043 */
[----:B------:R-:W-:Y:S02]  /*5c30*/  PRMT R3, R13, 0x7632, R3 ;  /* 0x000076320d037816 */ /* 0x000fe40000000003 */
[----:B0-----:R-:W-:Y:S01]  /*5c40*/  PRMT R21, R14, 0x7632, R21 ;  /* 0x000076320e157816 */ /* 0x001fe20000000015 */
[----:B------:R0:W-:Y:S01]  /*5c50*/  STG.E.U16 desc[UR30][R22.64], R67 ;  /* 0x0000004316007986 */ /* 0x0001e2000c10151e */
[----:B--2---:R-:W-:Y:S02]  /*5c60*/  PRMT R12, R8, 0x7632, R12 ;  /* 0x00007632080c7816 */ /* 0x004fe4000000000c */
[----:B------:R-:W-:Y:S01]  /*5c70*/  PRMT R20, R9, 0x7632, R20 ;  /* 0x0000763209147816 */ /* 0x000fe20000000014 */
[----:B------:R-:W-:Y:S01]  /*5c80*/  STG.E.U16 desc[UR30][R26.64], R13 ;  /* 0x0000000d1a007986 */ /* 0x000fe2000c10151e */
[----:B------:R-:W-:Y:S01]  /*5c90*/  ISETP.GE.U32.AND P0, PT, R0, 0x40, PT ;  /* 0x000000400000780c */ /* 0x000fe20003f06070 */
[----:B------:R-:W-:-:S02]  /*5ca0*/  IMAD.HI R0, R2, 0x4, RZ ;  /* 0x0000000402007827 */ /* 0x000fc400078e02ff */
[----:B------:R2:W-:Y:S01]  /*5cb0*/  STG.E.U16 desc[UR30][R24.64], R3 ;  /* 0x0000000318007986 */ /* 0x0005e2000c10151e */
[----:B0-----:R-:W-:-:S03]  /*5cc0*/  PRMT R23, R15, 0x7632, R23 ;  /* 0x000076320f177816 */ /* 0x001fc60000000017 */
[----:B------:R0:W-:Y:S04]  /*5cd0*/  STG.E.U16 desc[UR30][R30.64], R14 ;  /* 0x0000000e1e007986 */ /* 0x0001e8000c10151e */
[----:B------:R3:W-:Y:S01]  /*5ce0*/  STG.E.U16 desc[UR30][R32.64], R21 ;  /* 0x0000001520007986 */ /* 0x0007e2000c10151e */
[----:B--2---:R-:W-:-:S03]  /*5cf0*/  PRMT R25, R10, 0x7632, R25 ;  /* 0x000076320a197816 */ /* 0x004fc60000000019 */
[----:B------:R2:W-:Y:S01]  /*5d00*/  STG.E.U16 desc[UR30][R28.64], R15 ;  /* 0x0000000f1c007986 */ /* 0x0005e2000c10151e */
[----:B------:R-:W-:-:S03]  /*5d10*/  PRMT R3, R11, 0x7632, R3 ;  /* 0x000076320b037816 */ /* 0x000fc60000000003 */
[----:B------:R4:W-:Y:S01]  /*5d20*/  STG.E.U16 desc[UR30][R34.64], R23 ;  /* 0x0000001722007986 */ /* 0x0009e2000c10151e */
[----:B0-----:R-:W-:-:S03]  /*5d30*/  PRMT R30, R5, 0x7632, R30 ;  /* 0x00007632051e7816 */ /* 0x001fc6000000001e */
[----:B------:R1:W-:Y:S01]  /*5d40*/  STG.E.U16 desc[UR30][R38.64], R8 ;  /* 0x0000000826007986 */ /* 0x0003e2000c10151e */
[----:B---3--:R-:W-:-:S03]  /*5d50*/  PRMT R32, R6, 0x7632, R32 ;  /* 0x0000763206207816 */ /* 0x008fc60000000020 */
[----:B------:R0:W-:Y:S01]  /*5d60*/  STG.E.U16 desc[UR30][R36.64], R12 ;  /* 0x0000000c24007986 */ /* 0x0001e2000c10151e */
[----:B--2---:R-:W-:-:S03]  /*5d70*/  PRMT R28, R4, 0x7632, R28 ;  /* 0x00007632041c7816 */ /* 0x004fc6000000001c */
[----:B------:R-:W-:Y:S01]  /*5d80*/  STG.E.U16 desc[UR30][R44.64], R9 ;  /* 0x000000092c007986 */ /* 0x000fe2000c10151e */
[----:B----4-:R-:W-:-:S03]  /*5d90*/  PRMT R34, R7, 0x7632, R34 ;  /* 0x0000763207227816 */ /* 0x010fc60000000022 */
[----:B------:R2:W-:Y:S01]  /*5da0*/  STG.E.U16 desc[UR30][R40.64], R20 ;  /* 0x0000001428007986 */ /* 0x0005e2000c10151e */
[----:B-1----:R-:W-:-:S03]  /*5db0*/  PRMT R39, R16, 0x7632, R39 ;  /* 0x0000763210277816 */ /* 0x002fc60000000027 */
[----:B------:R1:W-:Y:S01]  /*5dc0*/  STG.E.U16 desc[UR30][R42.64], R10 ;  /* 0x0000000a2a007986 */ /* 0x0003e2000c10151e */
[----:B0-----:R-:W-:-:S03]  /*5dd0*/  PRMT R37, R17, 0x7632, R37 ;  /* 0x0000763211257816 */ /* 0x001fc60000000025 */
[----:B------:R-:W-:Y:S04]  /*5de0*/  STG.E.U16 desc[UR30][R50.64], R25 ;  /* 0x0000001932007986 */ /* 0x000fe8000c10151e */
[----:B------:R-:W-:Y:S01]  /*5df0*/  STG.E.U16 desc[UR30][R48.64], R11 ;  /* 0x0000000b30007986 */ /* 0x000fe2000c10151e */
[----:B--2---:R-:W-:-:S03]  /*5e00*/  PRMT R40, R19, 0x7632, R40 ;  /* 0x0000763213287816 */ /* 0x004fc60000000028 */
[----:B------:R0:W-:Y:S01]  /*5e10*/  STG.E.U16 desc[UR30][R46.64], R3 ;  /* 0x000000032e007986 */ /* 0x0001e2000c10151e */
[----:B-1----:R-:W-:-:S03]  /*5e20*/  PRMT R42, R18, 0x7632, R42 ;  /* 0x00007632122a7816 */ /* 0x002fc6000000002a */
[----:B------:R-:W-:Y:S04]  /*5e30*/  STG.E.U16 desc[UR30][R58.64], R4 ;  /* 0x000000043a007986 */ /* 0x000fe8000c10151e */
[----:B------:R-:W-:Y:S04]  /*5e40*/  STG.E.U16 desc[UR30][R56.64], R28 ;  /* 0x0000001c38007986 */ /* 0x000fe8000c10151e */
[----:B------:R-:W-:Y:S01]  /*5e50*/  STG.E.U16 desc[UR30][R54.64], R5 ;  /* 0x0000000536007986 */ /* 0x000fe2000c10151e */
[----:B0-----:R-:W-:-:S03]  /*5e60*/  IMAD.SHL.U32 R3, R2, 0x4, RZ ;  /* 0x0000000402037824 */ /* 0x001fc600078e00ff */
[----:B------:R-:W-:Y:S04]  /*5e70*/  STG.E.U16 desc[UR30][R60.64], R30 ;  /* 0x0000001e3c007986 */ /* 0x000fe8000c10151e */
[----:B------:R-:W-:Y:S04]  /*5e80*/  STG.E.U16 desc[UR30][R62.64], R6 ;  /* 0x000000063e007986 */ /* 0x000fe8000c10151e */
[----:B------:R-:W-:Y:S04]  /*5e90*/  STG.E.U16 desc[UR30][R64.64], R32 ;  /* 0x0000002040007986 */ /* 0x000fe8000c10151e */
[----:B------:R0:W-:Y:S04]  /*5ea0*/  STG.E.U16 desc[UR30][R72.64], R7 ;  /* 0x0000000748007986 */ /* 0x0001e8000c10151e */
[----:B------:R-:W-:Y:S04]  /*5eb0*/  STG.E.U16 desc[UR30][R68.64], R34 ;  /* 0x0000002244007986 */ /* 0x000fe8000c10151e */
[----:B------:R-:W-:Y:S04]  /*5ec0*/  STG.E.U16 desc[UR30][R70.64], R16 ;  /* 0x0000001046007986 */ /* 0x000fe8000c10151e */
[----:B------:R-:W-:Y:S01]  /*5ed0*/  STG.E.U16 desc[UR30][R78.64], R39 ;  /* 0x000000274e007986 */ /* 0x000fe2000c10151e */
[----:B0-----:R-:W0:Y:S03]  /*5ee0*/  LDC.64 R6, c[0x0][0x3a0] ;  /* 0x0000e800ff067b82 */ /* 0x001e260000000a00 */
[----:B------:R-:W-:Y:S04]  /*5ef0*/  STG.E.U16 desc[UR30][R76.64], R17 ;  /* 0x000000114c007986 */ /* 0x000fe8000c10151e */
[----:B------:R-:W-:Y:S04]  /*5f00*/  STG.E.U16 desc[UR30][R74.64], R37 ;  /* 0x000000254a007986 */ /* 0x000fe8000c10151e */
[----:B------:R-:W-:Y:S04]  /*5f10*/  STG.E.U16 desc[UR30][R86.64], R18 ;  /* 0x0000001256007986 */ /* 0x000fe8000c10151e */
[----:B------:R-:W-:Y:S04]  /*5f20*/  STG.E.U16 desc[UR30][R84.64], R42 ;  /* 0x0000002a54007986 */ /* 0x000fe8000c10151e */
[----:B------:R-:W-:Y:S04]  /*5f30*/  STG.E.U16 desc[UR30][R82.64], R19 ;  /* 0x0000001352007986 */ /* 0x000fe8000c10151e */
[----:B------:R-:W-:Y:S01]  /*5f40*/  STG.E.U16 desc[UR30][R80.64], R40 ;  /* 0x0000002850007986 */ /* 0x000fe2000c10151e */
[----:B------:R-:W-:Y:S01]  /*5f50*/  BAR.SYNC.DEFER_BLOCKING 0x0 ;  /* 0x0000000000007b1d */ /* 0x000fe20000010000 */
[----:B0-----:R-:W-:-:S04]  /*5f60*/  IADD3 R2, P1, P2, R3, UR6, R6 ;  /* 0x0000000603027c10 */ /* 0x001fc8000fa3e006 */
[----:B------:R-:W-:Y:S01]  /*5f70*/  IADD3.X R3, PT, PT, R0, UR5, R7, P1, P2 ;  /* 0x0000000500037c10 */ /* 0x000fe20008fe4407 */
[----:B------:R-:W-:Y:S02]  /*5f80*/  STSM.16.M88 [R53], R66 ;  /* 0x0000004235007844 */ /* 0x000fe40000000000 */
[----:B------:R-:W-:Y:S06]  /*5f90*/  BAR.SYNC.DEFER_BLOCKING 0x0 ;  /* 0x0000000000007b1d */ /* 0x000fec0000010000 */
[----:B------:R-:W0:Y:S04]  /*5fa0*/  LDSM.16.M88 R5, [R52+UR26] ;  /* 0x0000001a3405783b */ /* 0x000e280008000000 */
[----:B0-----:R0:W-:Y:S01]  /*5fb0*/  @!P0 STG.E desc[UR30][R2.64], R5 ;  /* 0x0000000502008986 */ /* 0x0011e2000c10191e */
[----:B------:R-:W-:Y:S06]  /*5fc0*/  BAR.SYNC.DEFER_BLOCKING 0x0 ;  /* 0x0000000000007b1d */ /* 0x000fec0000010000 */
[----:B------:R-:W-:Y:S05]  /*5fd0*/  @P3 BRA `(.L_x_22) ;  /* 0x0000000000a03947 */ /* 0x000fea0003800000 */
[----:B------:R-:W1:Y:S01]  /*5fe0*/  S2UR UR5, SR_CgaCtaId ;  /* 0x00000000000579c3 */ /* 0x000e620000008800 */
[----:B------:R-:W-:Y:S01]  /*5ff0*/  NOP ;  /* 0x0000000000007918 */ /* 0x000fe20000000000 */
[----:B------:R-:W-:Y:S01]  /*6000*/  UMOV UR4, 0x50 ;  /* 0x0000005000047882 */ /* 0x000fe20000000000 */
[----:B------:R-:W-:Y:S02]  /*6010*/  IMAD.U32 R0, RZ, RZ, UR25 ;  /* 0x00000019ff007e24 */ /* 0x000fe4000f8e00ff */
[----:B0-----:R-:W-:Y:S02]  /*6020*/  IMAD.MOV.U32 R3, RZ, RZ, 0xff ;  /* 0x000000ffff037424 */ /* 0x001fe400078e00ff */
[----:B------:R-:W-:Y:S01]  /*6030*/  IMAD.MOV.U32 R7, RZ, RZ, 0x1 ;  /* 0x00000001ff077424 */ /* 0x000fe200078e00ff */
[----:B------:R-:W-:-:S04]  /*6040*/  LOP3.LUT R0, R0, 0xffff, RZ, 0xc0, !PT ;  /* 0x0000ffff00007812 */ /* 0x000fc800078ec0ff */
[----:B------:R-:W-:-:S05]  /*6050*/  SHF.R.U32.HI R0, RZ, 0x5, R0 ;  /* 0x00000005ff007819 */ /* 0x000fca0000011600 */
[----:B------:R-:W-:Y:S01]  /*6060*/  VIADD R2, R0, 0x10 ;  /* 0x0000001000027836 */ /* 0x000fe20000000000 */
[----:B------:R-:W-:Y:S01]  /*6070*/  SHF.L.U32 R0, R3, R0, RZ ;  /* 0x0000000003007219 */ /* 0x000fe200000006ff */
[----:B-1----:R-:W-:-:S03]  /*6080*/  ULEA UR6, UR5, UR4, 0x18 ;  /* 0x0000000405067291 */ /* 0x002fc6000f8ec0ff */
[----:B------:R-:W-:-:S04]  /*6090*/  SHF.L.U32 R3, R7, R2, RZ ;  /* 0x0000000207037219 */ /* 0x000fc800000006ff */
[----:B------:R-:W-:Y:S02]  /*60a0*/  LOP3.LUT R0, R3, R0, RZ, 0xfc, !PT ;  /* 0x0000000003007212 */ /* 0x000fe400078efcff */
[----:B------:R-:W0:Y:S02]  /*60b0*/  LDS R5, [UR6] ;  /* 0x00000006ff057984 */ /* 0x000e240008000800 */
[C---:B------:R-:W-:Y:S02]  /*60c0*/  LOP3.LUT R2, R0.reuse, 0xffff, RZ, 0xc0, !PT ;  /* 0x0000ffff00027812 */ /* 0x040fe400078ec0ff */
[----:B0-----:R-:W-:-:S04]  /*60d0*/  LOP3.LUT R3, R0, 0xffff, R5, 0x80, !PT ;  /* 0x0000ffff00037812 */ /* 0x001fc800078e8005 */
[----:B------:R-:W-:-:S13]  /*60e0*/  ISETP.NE.AND P0, PT, R3, R2, PT ;  /* 0x000000020300720c */ /* 0x000fda0003f05270 */
[----:B------:R-:W-:Y:S05]  /*60f0*/  @P0 BRA `(.L_x_23) ;  /* 0x0000000000500947 */ /* 0x000fea0003800000 */
[----:B------:R-:W-:Y:S02]  /*6100*/  SHF.R.U32.HI R5, RZ, 0x10, R5 ;  /* 0x00000010ff057819 */ /* 0x000fe40000011605 */
[----:B------:R-:W-:-:S04]  /*6110*/  SHF.R.U32.HI R2, RZ, 0x10, R0 ;  /* 0x00000010ff027819 */ /* 0x000fc80000011600 */
[----:B------:R-:W-:-:S04]  /*6120*/  LOP3.LUT R5, R5, R2, RZ, 0xc0, !PT ;  /* 0x0000000205057212 */ /* 0x000fc800078ec0ff */
[----:B------:R-:W-:-:S13]  /*6130*/  ISETP.NE.AND P0, PT, R5, R2, PT ;  /* 0x000000020500720c */ /* 0x000fda0003f05270 */
[----:B------:R-:W-:Y:S05]  /*6140*/  @P0 BRA `(.L_x_24) ;  /* 0x0000000000300947 */ /* 0x000fea0003800000 */
[----:B------:R-:W-:Y:S01]  /*6150*/  R2UR UR4, R0 ;  /* 0x00000000000472ca */ /* 0x000fe200000e0000 */
[----:B------:R-:W-:Y:S01]  /*6160*/  VOTEU.ANY UR5, UPT, PT ;  /* 0x0000000000057886 */ /* 0x000fe200038e0100 */
[----:B------:R-:W0:Y:S01]  /*6170*/  S2R R0, SR_LANEID ;  /* 0x0000000000007919 */ /* 0x000e220000000000 */
[----:B------:R-:W-:-:S10]  /*6180*/  UFLO.U32 UR5, UR5 ;  /* 0x00000005000572bd */ /* 0x000fd400080e0000 */
[----:B------:R-:W-:-:S06]  /*6190*/  ULOP3.LUT UR4, URZ, UR4, URZ, 0x33, !UPT ;  /* 0x00000004ff047292 */ /* 0x000fcc000f8e33ff */
[----:B------:R-:W-:-:S04]  /*61a0*/  IMAD.U32 R2, RZ, RZ, UR4 ;  /* 0x00000004ff027e24 */ /* 0x000fc8000f8e00ff */
[----:B------:R-:W1:Y:S02]  /*61b0*/  REDUX UR7, R2 ;  /* 0x00000000020773c4 */ /* 0x000e640000000000 */
[----:B------:R2:W-:Y:S01]  /*61c0*/  UTCATOMSWS.AND URZ, UR4 ;  /* 0x0000000400ff79e3 */ /* 0x0005e20008000000 */
[----:B0-----:R-:W-:Y:S01]  /*61d0*/  ISETP.EQ.U32.AND P0, PT, R0, UR5, PT ;  /* 0x0000000500007c0c */ /* 0x001fe2000bf02070 */
[----:B-1----:R-:W-:-:S12]  /*61e0*/  IMAD.U32 R0, RZ, RZ, UR7 ;  /* 0x00000007ff007e24 */ /* 0x002fd8000f8e00ff */
[----:B------:R2:W-:Y:S01]  /*61f0*/  @P0 ATOMS.AND RZ, [UR6], R0 ;  /* 0x00000000ffff098c */ /* 0x0005e2000a800006 */
[----:B------:R-:W-:Y:S05]  /*6200*/  BRA `(.L_x_22) ;  /* 0x0000000000147947 */ /* 0x000fea0003800000 */
.L_x_24:
[----:B------:R-:W-:-:S07]  /*6210*/  MOV R2, 0x6230 ;  /* 0x0000623000027802 */ /* 0x000fce0000000f00 */
[----:B------:R-:W-:Y:S05]  /*6220*/  CALL.REL.NOINC `($__internal_0_$__cuda_sm10x_tcgen05_guardrail_trap_col_being_dealloced_not_returned_by_alloc) ;  /* 0x0000000000447944 */ /* 0x000fea0003c00000 */
[----:B------:R-:W-:Y:S05]  /*6230*/  BRA `(.L_x_22) ;  /* 0x0000000000087947 */ /* 0x000fea0003800000 */
.L_x_23:
[----:B------:R-:W-:-:S07]  /*6240*/  MOV R2, 0x6260 ;  /* 0x0000626000027802 */ /* 0x000fce0000000f00 */
[----:B------:R-:W-:Y:S05]  /*6250*/  CALL.REL.NOINC `($__internal_2_$__cuda_sm10x_tcgen05_guardrail_trap_unallocated_columns_being_dealloced) ;  /* 0x0000000000507944 */ /* 0x000fea0003c00000 */
.L_x_22:
[----:B------:R-:W-:Y:S01]  /*6260*/  NOP ;  /* 0x0000000000007918 */ /* 0x000fe20000000000 */
[----:B--2---:R-:W-:Y:S05]  /*6270*/  EXIT ;  /* 0x000000000000794d */ /* 0x004fea0003800000 */
.L_x_8:
[----:B------:R-:W1:Y:S02]  /*6280*/  SYNCS.PHASECHK.TRANS64.TRYWAIT P0, [UR26+0x6000], RZ ;  /* 0x006000ffff0075a7 */ /* 0x000e64000800111a */
[----:B-1----:R-:W-:Y:S05]  /*6290*/  @!P0 BRA `(.L_x_8) ;  /* 0xfffffffc00f88947 */ /* 0x002fea000383ffff */
[----:B------:R-:W-:Y:S05]  /*62a0*/  BRA `(.L_x_7) ;  /* 0xffffffb800a47947 */ /* 0x000fea000383ffff */
.L_x_17:
[----:B------:R-:W1:Y:S02]  /*62b0*/  SYNCS.PHASECHK.TRANS64.TRYWAIT P2, [UR26+0xa010], RZ ;  /* 0x00a010ffff0075a7 */ /* 0x000e64000804111a */
[----:B-1----:R-:W-:Y:S05]  /*62c0*/  @!P2 BRA `(.L_x_17) ;  /* 0xfffffffc00f8a947 */ /* 0x002fea000383ffff */
[----:B------:R-:W-:Y:S05]  /*62d0*/  BRA `(.L_x_25) ;  /* 0xffffffd400b47947 */ /* 0x000fea000383ffff */
.L_x_18:
[----:B------:R-:W1:Y:S02]  /*62e0*/  SYNCS.PHASECHK.TRANS64.TRYWAIT P1, [UR68], R4 ;  /* 0x00000004ff0075a7 */ /* 0x000e640008021144 */
[----:B-1----:R-:W-:Y:S05]  /*62f0*/  @!P1 BRA `(.L_x_18) ;  /* 0xfffffffc00f89947 */ /* 0x002fea000383ffff */
[----:B------:R-:W-:Y:S05]  /*6300*/  BRA `(.L_x_26) ;  /* 0xffffffdc00747947 */ /* 0x000fea000383ffff */
.L_x_21:
[----:B------:R-:W0:Y:S02]  /*6310*/  SYNCS.PHASECHK.TRANS64.TRYWAIT P0, [UR68], R3 ;  /* 0x00000003ff0075a7 */ /* 0x000e240008001144 */
[----:B0-----:R-:W-:Y:S05]  /*6320*/  @!P0 BRA `(.L_x_21) ;  /* 0xfffffffc00f88947 */ /* 0x001fea000383ffff */
[----:B------:R-:W-:Y:S05]  /*6330*/  BRA `(.L_x_27) ;  /* 0xffffffe400907947 */ /* 0x000fea000383ffff */
        .weak           $__internal_0_$__cuda_sm10x_tcgen05_guardrail_trap_col_being_dealloced_not_returned_by_alloc
        .type           $__internal_0_$__cuda_sm10x_tcgen05_guardrail_trap_col_being_dealloced_not_returned_by_alloc,@function
        .size           $__internal_0_$__cuda_sm10x_tcgen05_guardrail_trap_col_being_dealloced_not_returned_by_alloc,($__internal_1_$__cuda_sm10x_tcgen05_guardrail_trap_phase_invalid_during_alloc - $__internal_0_$__cuda_sm10x_tcgen05_guardrail_trap_col_being_dealloced_not_returned_by_alloc)
$__internal_0_$__cuda_sm10x_tcgen05_guardrail_trap_col_being_dealloced_not_returned_by_alloc:
[----:B------:R-:W-:Y:S05]  /*6340*/  BPT.TRAP 0x1 ;  /* 0x000000040000795c */ /* 0x000fea0000300000 */
[----:B------:R-:W-:-:S04]  /*6350*/  IMAD.MOV.U32 R3, RZ, RZ, 0x0 ;  /* 0x00000000ff037424 */ /* 0x000fc800078e00ff */
[----:B------:R-:W-:Y:S05]  /*6360*/  RET.REL.NODEC R2 `(attn_fwd) ;  /* 0xffffff9c02247950 */ /* 0x000fea0003c3ffff */
        .weak           $__internal_1_$__cuda_sm10x_tcgen05_guardrail_trap_phase_invalid_during_alloc
        .type           $__internal_1_$__cuda_sm10x_tcgen05_guardrail_trap_phase_invalid_during_alloc,@function
        .size           $__internal_1_$__cuda_sm10x_tcgen05_guardrail_trap_phase_invalid_during_alloc,($__internal_2_$__cuda_sm10x_tcgen05_guardrail_trap_unallocated_columns_being_dealloced - $__internal_1_$__cuda_sm10x_tcgen05_guardrail_trap_phase_invalid_during_alloc)
$__internal_1_$__cuda_sm10x_tcgen05_guardrail_trap_phase_invalid_during_alloc:
[----:B------:R-:W-:Y:S05]  /*6370*/  BPT.TRAP 0x1 ;  /* 0x000000040000795c */ /* 0x000fea0000300000 */
[----:B------:R-:W-:-:S04]  /*6380*/  IMAD.MOV.U32 R3, RZ, RZ, 0x0 ;  /* 0x00000000ff037424 */ /* 0x000fc800078e00ff */
[----:B------:R-:W-:Y:S05]  /*6390*/  RET.REL.NODEC R2 `(attn_fwd) ;  /* 0xffffff9c02187950 */ /* 0x000fea0003c3ffff */
        .weak           $__internal_2_$__cuda_sm10x_tcgen05_guardrail_trap_unallocated_columns_being_dealloced
        .type           $__internal_2_$__cuda_sm10x_tcgen05_guardrail_trap_unallocated_columns_being_dealloced,@function
        .size           $__internal_2_$__cuda_sm10x_tcgen05_guardrail_trap_unallocated_columns_being_dealloced,(.L_x_31 - $__internal_2_$__cuda_sm10x_tcgen05_guardrail_trap_unallocated_columns_being_dealloced)
$__internal_2_$__cuda_sm10x_tcgen05_guardrail_trap_unallocated_columns_being_dealloced:
[----:B------:R-:W-:Y:S05]  /*63a0*/  BPT.TRAP 0x1 ;  /* 0x000000040000795c */ /* 0x000fea0000300000 */
[----:B------:R-:W-:-:S04]  /*63b0*/  IMAD.MOV.U32 R3, RZ, RZ, 0x0 ;  /* 0x00000000ff037424 */ /* 0x000fc800078e00ff */
[----:B------:R-:W-:Y:S05]  /*63c0*/  RET.REL.NODEC R2 `(attn_fwd) ;  /* 0xffffff9c020c7950 */ /* 0x000fea0003c3ffff */
.L_x_28:
[----:B------:R-:W-:-:S00]  /*63d0*/  BRA `(.L_x_28) ;  /* 0xfffffffc00fc7947 */ /* 0x000fc0000383ffff */
[----:B------:R-:W-:-:S00]  /*63e0*/  NOP ;  /* 0x0000000000007918 */ /* 0x000fc00000000000 */
        /* <DEDUP_REMOVED lines=9> */
.L_x_31:


//--------------------- .nv.global.init           --------------------------
	.section	.nv.global.init,"aw",@progbits
.nv.global.init:
	.type		_$_str,@object
	.size		_$_str,(.L_3 - _$_str)
_$_str:
        /*0000*/ 	.byte	0x5f, 0x5f, 0x43, 0x55, 0x44, 0x41, 0x5f, 0x46, 0x54, 0x5a, 0x00
.L_3:


//--------------------- .nv.shared.attn_fwd       --------------------------
	.section	.nv.shared.attn_fwd,"aw",@nobits
	.sectionflags	@""
	.align	16
	.zero		1024


//--------------------- .nv.shared.reserved.0     --------------------------
	.section	.nv.shared.reserved.0,"aw",@nobits
	.align	8
	.weak		__nv_reservedSMEM_offset_0_alias
	.size		__nv_reservedSMEM_offset_0_alias, 0, 64
	.other		__nv_reservedSMEM_offset_0_alias,@"STO_CUDA_RESERVED_SHARED STV_DEFAULT"
__nv_reservedSMEM_offset_0_alias:
	.zero		0
.nv.shared.reserved.0:
	.zero		64
	.weak		__nv_reservedSMEM_allocation_phase
	.type		__nv_reservedSMEM_allocation_phase,@object
	.size		__nv_reservedSMEM_allocation_phase,(.L_0 - __nv_reservedSMEM_allocation_phase)
__nv_reservedSMEM_allocation_phase:
	.zero		1
.L_0:
	.zero		7
	.weak		__nv_reservedSMEM_devtool_atexit_pc
	.type		__nv_reservedSMEM_devtool_atexit_pc,@object
	.size		__nv_reservedSMEM_devtool_atexit_pc,(__nv_reservedSMEM_allocation_mask - __nv_reservedSMEM_devtool_atexit_pc)
__nv_reservedSMEM_devtool_atexit_pc:
	.zero		8
	.weak		__nv_reservedSMEM_allocation_mask
	.type		__nv_reservedSMEM_allocation_mask,@object
	.size		__nv_reservedSMEM_allocation_mask,(.L_2 - __nv_reservedSMEM_allocation_mask)
__nv_reservedSMEM_allocation_mask:
	.zero		4
.L_2:


//--------------------- .nv.constant0.attn_fwd    --------------------------
	.section	.nv.constant0.attn_fwd,"a",@progbits
	.sectionflags	@""
	.align	4
.nv.constant0.attn_fwd:
	.zero		1032


//--------------------- SYMBOLS --------------------------

	.type		.nv.reservedSmem.offset0,@object
	.size		.nv.reservedSmem.offset0,0x4
	.type		.nv.reservedSmem.cap,@object
	.size		.nv.reservedSmem.cap,0x4
